	.target	sm_90a

	.elftype	@"ET_EXEC"


//--------------------- .note.nv.tkinfo           --------------------------
	.section	.note.nv.tkinfo,"",@"SHT_NOTE"
	.sectionflags	@"SHF_NOTE_NV_TKINFO"
	.tkinfo
        /*0018*/ 	.word	0x00000002
        /*0030*/ 	.string	""
        /*0030*/ 	.string	"ptxas"
        /*0030*/ 	.string	"Cuda compilation tools, release 13.0, V13.0.88"
        /*0030*/ 	.string	"Build cuda_13.0.r13.0/compiler.36424714_0"
        /*0030*/ 	.string	"-arch sm_90a -m 64 "



//--------------------- .note.nv.cuinfo           --------------------------
	.section	.note.nv.cuinfo,"",@"SHT_NOTE"
	.sectionflags	@"SHF_NOTE_NV_CUINFO"
        /*0018*/ 	.short	0x0002
        /*001a*/ 	.short	0x005a
        /*001c*/ 	.short	0x0082
	.zero		2


//--------------------- .nv.info                  --------------------------
	.section	.nv.info,"",@"SHT_CUDA_INFO"
	.align	4


	//----- nvinfo : EIATTR_REGCOUNT
	.align		4
        /*0000*/ 	.byte	0x04, 0x2f
        /*0002*/ 	.short	(.L_12 - .L_11)
	.align		4
.L_11:
        /*0004*/ 	.word	index@(_ZN7cutlass13device_kernelINS_4gemm6kernel13GemmUniversalIN4cute5tupleIJiiiiEEENS1_10collective13CollectiveMmaINS1_37MainloopSm90TmaGmmaWarpSpecializedFP8ILi14ENS5_IJNS4_1CILi1EEESB_SB_EEENS1_35KernelTmaWarpSpecializedCooperativeEEENS5_IJNSA_ILi256EEESF_NSA_ILi32EEEEEENS_12float_e5m2_tENS5_IJlSB_lEEESI_SJ_NS4_8TiledMMAINS4_8MMA_AtomIJNS4_4SM904GMMA31MMA_64x256x32_F32E5M2E5M2_SS_TNILNSN_7ScaleInE1ELSP_1EEEEEENS4_6LayoutINS5_IJNSA_ILi2EEESB_SB_EEENS5_IJSB_NSA_ILi0EEESV_EEEEENS5_IJNS4_10UnderscoreESY_SY_EEEEENS4_13SM90_TMA_LOADENS4_14ComposedLayoutINS4_7SwizzleILi1ELi4ELi3EEENS4_18smem_ptr_flag_bitsILi8EEENSS_INS5_IJNSA_ILi8EEESG_EEENS5_IJSG_SB_EEEEEEEvNS4_8identityES11_S1B_vS1C_EENS_8epilogue10collective6detail29Sm90TmaWarpSpecializedAdapterINS1F_15DefaultEpilogueISI_SJ_SJ_NS1E_6thread17LinearCombinationISI_Li1EffLNS1J_9ScaleType4KindE0ELNS_15FloatRoundStyleE2ESI_EENS1_15EpilogueDefaultEEEEEvvEEEEvNT_6ParamsE)
        /*0008*/ 	.word	0x000000a8


	//----- nvinfo : EIATTR_FRAME_SIZE
	.align		4
.L_12:
        /*000c*/ 	.byte	0x04, 0x11
        /*000e*/ 	.short	(.L_14 - .L_13)
	.align		4
.L_13:
        /*0010*/ 	.word	index@(_ZN7cutlass13device_kernelINS_4gemm6kernel13GemmUniversalIN4cute5tupleIJiiiiEEENS1_10collective13CollectiveMmaINS1_37MainloopSm90TmaGmmaWarpSpecializedFP8ILi14ENS5_IJNS4_1CILi1EEESB_SB_EEENS1_35KernelTmaWarpSpecializedCooperativeEEENS5_IJNSA_ILi256EEESF_NSA_ILi32EEEEEENS_12float_e5m2_tENS5_IJlSB_lEEESI_SJ_NS4_8TiledMMAINS4_8MMA_AtomIJNS4_4SM904GMMA31MMA_64x256x32_F32E5M2E5M2_SS_TNILNSN_7ScaleInE1ELSP_1EEEEEENS4_6LayoutINS5_IJNSA_ILi2EEESB_SB_EEENS5_IJSB_NSA_ILi0EEESV_EEEEENS5_IJNS4_10UnderscoreESY_SY_EEEEENS4_13SM90_TMA_LOADENS4_14ComposedLayoutINS4_7SwizzleILi1ELi4ELi3EEENS4_18smem_ptr_flag_bitsILi8EEENSS_INS5_IJNSA_ILi8EEESG_EEENS5_IJSG_SB_EEEEEEEvNS4_8identityES11_S1B_vS1C_EENS_8epilogue10collective6detail29Sm90TmaWarpSpecializedAdapterINS1F_15DefaultEpilogueISI_SJ_SJ_NS1E_6thread17LinearCombinationISI_Li1EffLNS1J_9ScaleType4KindE0ELNS_15FloatRoundStyleE2ESI_EENS1_15EpilogueDefaultEEEEEvvEEEEvNT_6ParamsE)
        /*0014*/ 	.word	0x00000670


	//----- nvinfo : EIATTR_MIN_STACK_SIZE
	.align		4
.L_14:
        /*0018*/ 	.byte	0x04, 0x12
        /*001a*/ 	.short	(.L_16 - .L_15)
	.align		4
.L_15:
        /*001c*/ 	.word	index@(_ZN7cutlass13device_kernelINS_4gemm6kernel13GemmUniversalIN4cute5tupleIJiiiiEEENS1_10collective13CollectiveMmaINS1_37MainloopSm90TmaGmmaWarpSpecializedFP8ILi14ENS5_IJNS4_1CILi1EEESB_SB_EEENS1_35KernelTmaWarpSpecializedCooperativeEEENS5_IJNSA_ILi256EEESF_NSA_ILi32EEEEEENS_12float_e5m2_tENS5_IJlSB_lEEESI_SJ_NS4_8TiledMMAINS4_8MMA_AtomIJNS4_4SM904GMMA31MMA_64x256x32_F32E5M2E5M2_SS_TNILNSN_7ScaleInE1ELSP_1EEEEEENS4_6LayoutINS5_IJNSA_ILi2EEESB_SB_EEENS5_IJSB_NSA_ILi0EEESV_EEEEENS5_IJNS4_10UnderscoreESY_SY_EEEEENS4_13SM90_TMA_LOADENS4_14ComposedLayoutINS4_7SwizzleILi1ELi4ELi3EEENS4_18smem_ptr_flag_bitsILi8EEENSS_INS5_IJNSA_ILi8EEESG_EEENS5_IJSG_SB_EEEEEEEvNS4_8identityES11_S1B_vS1C_EENS_8epilogue10collective6detail29Sm90TmaWarpSpecializedAdapterINS1F_15DefaultEpilogueISI_SJ_SJ_NS1E_6thread17LinearCombinationISI_Li1EffLNS1J_9ScaleType4KindE0ELNS_15FloatRoundStyleE2ESI_EENS1_15EpilogueDefaultEEEEEvvEEEEvNT_6ParamsE)
        /*0020*/ 	.word	0x00000670
.L_16:


//--------------------- .nv.compat                --------------------------
	.section	.nv.compat,"",@"SHT_CUDA_COMPAT_INFO"
	.align	4
        /*0000*/ 	.byte	0x02, 0x09, 0x01, 0x00, 0x02, 0x02, 0x04, 0x00, 0x02, 0x05, 0x05, 0x00, 0x03, 0x07, 0x01, 0x01
        /*0010*/ 	.byte	0x02, 0x03, 0x01, 0x00, 0x02, 0x06, 0x01, 0x00, 0x04, 0x0b, 0x08, 0x00, 0x00, 0x00, 0x00, 0x00
        /*0020*/ 	.byte	0x00, 0x00, 0x00, 0x00


//--------------------- .nv.info._ZN7cutlass13device_kernelINS_4gemm6kernel13GemmUniversalIN4cute5tupleIJiiiiEEENS1_10collective13CollectiveMmaINS1_37MainloopSm90TmaGmmaWarpSpecializedFP8ILi14ENS5_IJNS4_1CILi1EEESB_SB_EEENS1_35KernelTmaWarpSpecializedCooperativeEEENS5_IJNSA_ILi256EEESF_NSA_ILi32EEEEEENS_12float_e5m2_tENS5_IJlSB_lEEESI_SJ_NS4_8TiledMMAINS4_8MMA_AtomIJNS4_4SM904GMMA31MMA_64x256x32_F32E5M2E5M2_SS_TNILNSN_7ScaleInE1ELSP_1EEEEEENS4_6LayoutINS5_IJNSA_ILi2EEESB_SB_EEENS5_IJSB_NSA_ILi0EEESV_EEEEENS5_IJNS4_10UnderscoreESY_SY_EEEEENS4_13SM90_TMA_LOADENS4_14ComposedLayoutINS4_7SwizzleILi1ELi4ELi3EEENS4_18smem_ptr_flag_bitsILi8EEENSS_INS5_IJNSA_ILi8EEESG_EEENS5_IJSG_SB_EEEEEEEvNS4_8identityES11_S1B_vS1C_EENS_8epilogue10collective6detail29Sm90TmaWarpSpecializedAdapterINS1F_15DefaultEpilogueISI_SJ_SJ_NS1E_6thread17LinearCombinationISI_Li1EffLNS1J_9ScaleType4KindE0ELNS_15FloatRoundStyleE2ESI_EENS1_15EpilogueDefaultEEEEEvvEEEEvNT_6ParamsE --------------------------
	.section	.nv.info._ZN7cutlass13device_kernelINS_4gemm6kernel13GemmUniversalIN4cute5tupleIJiiiiEEENS1_10collective13CollectiveMmaINS1_37MainloopSm90TmaGmmaWarpSpecializedFP8ILi14ENS5_IJNS4_1CILi1EEESB_SB_EEENS1_35KernelTmaWarpSpecializedCooperativeEEENS5_IJNSA_ILi256EEESF_NSA_ILi32EEEEEENS_12float_e5m2_tENS5_IJlSB_lEEESI_SJ_NS4_8TiledMMAINS4_8MMA_AtomIJNS4_4SM904GMMA31MMA_64x256x32_F32E5M2E5M2_SS_TNILNSN_7ScaleInE1ELSP_1EEEEEENS4_6LayoutINS5_IJNSA_ILi2EEESB_SB_EEENS5_IJSB_NSA_ILi0EEESV_EEEEENS5_IJNS4_10UnderscoreESY_SY_EEEEENS4_13SM90_TMA_LOADENS4_14ComposedLayoutINS4_7SwizzleILi1ELi4ELi3EEENS4_18smem_ptr_flag_bitsILi8EEENSS_INS5_IJNSA_ILi8EEESG_EEENS5_IJSG_SB_EEEEEEEvNS4_8identityES11_S1B_vS1C_EENS_8epilogue10collective6detail29Sm90TmaWarpSpecializedAdapterINS1F_15DefaultEpilogueISI_SJ_SJ_NS1E_6thread17LinearCombinationISI_Li1EffLNS1J_9ScaleType4KindE0ELNS_15FloatRoundStyleE2ESI_EENS1_15EpilogueDefaultEEEEEvvEEEEvNT_6ParamsE,"",@"SHT_CUDA_INFO"
	.sectionflags	@""
	.align	4


	//----- nvinfo : EIATTR_CUDA_API_VERSION
	.align		4
        /*0000*/ 	.byte	0x04, 0x37
        /*0002*/ 	.short	(.L_18 - .L_17)
.L_17:
        /*0004*/ 	.word	0x00000082


	//----- nvinfo : EIATTR_KPARAM_INFO
	.align		4
.L_18:
        /*0008*/ 	.byte	0x04, 0x17
        /*000a*/ 	.short	(.L_20 - .L_19)
.L_19:
        /*000c*/ 	.word	0x00000000
        /*0010*/ 	.short	0x0000
        /*0012*/ 	.short	0x0070
        /*0014*/ 	.byte	0x00, 0xf0, 0x01, 0x10


	//----- nvinfo : EIATTR_SPARSE_MMA_MASK
	.align		4
.L_20:
        /*0018*/ 	.byte	0x03, 0x50
        /*001a*/ 	.short	0x0000


	//----- nvinfo : EIATTR_MAXREG_COUNT
	.align		4
        /*001c*/ 	.byte	0x03, 0x1b
        /*001e*/ 	.short	0x00a8


	//----- nvinfo : EIATTR_NUM_BARRIERS
	.align		4
        /*0020*/ 	.byte	0x02, 0x4c
        /*0022*/ 	.byte	0x01
	.zero		1


	//----- nvinfo : EIATTR_ANNOTATIONS
	.align		4
        /*0024*/ 	.byte	0x04, 0x55
        /*0026*/ 	.short	(.L_22 - .L_21)


	//   ....[0]....
.L_21:
        /*0028*/ 	.word	0x00000001
        /*002c*/ 	.byte	0x00, 0x07, 0x00, 0x00, 0x01, 0x00, 0x00, 0x00, 0x20, 0x07, 0x00, 0x00, 0x01, 0x00, 0x00, 0x00
        /* <DEDUP_REMOVED lines=1352> */
        /*54bc*/ 	.byte	0x40, 0x3a, 0x02, 0x00


	//----- nvinfo : EIATTR_MERCURY_ISA_VERSION
	.align		4
.L_22:
        /*54c0*/ 	.byte	0x03, 0x5f
        /*54c2*/ 	.short	0x0101


	//----- nvinfo : EIATTR_INT_WARP_WIDE_INSTR_OFFSETS
	.align		4
        /*54c4*/ 	.byte	0x04, 0x31
        /*54c6*/ 	.short	(.L_24 - .L_23)


	//   ....[0]....
.L_23:
        /*54c8*/ 	.word	0x000005f0


	//   ....[1]....
        /*54cc*/ 	.word	0x00000610


	//   ....[2]....
        /*54d0*/ 	.word	0x00000710


	//----- nvinfo : EIATTR_COOP_GROUP_MASK_REGIDS
	.align		4
.L_24:
        /*54d4*/ 	.byte	0x04, 0x29
        /*54d6*/ 	.short	(.L_26 - .L_25)


	//   ....[0]....
.L_25:
        /*54d8*/ 	.word	0xffffffff


	//   ....[1]....
        /*54dc*/ 	.word	0xffffffff


	//   ....[2]....
        /*54e0*/ 	.word	0xffffffff


	//   ....[3]....
        /*54e4*/ 	.word	0xffffffff


	//   ....[4]....
        /*54e8*/ 	.word	0xffffffff


	//----- nvinfo : EIATTR_COOP_GROUP_INSTR_OFFSETS
	.align		4
.L_26:
        /*54ec*/ 	.byte	0x04, 0x28
        /*54ee*/ 	.short	(.L_28 - .L_27)


	//   ....[0]....
.L_27:
        /*54f0*/ 	.word	0x00000070


	//   ....[1]....
        /*54f4*/ 	.word	0x00000080


	//   ....[2]....
        /*54f8*/ 	.word	0x000001a0


	//   ....[3]....
        /*54fc*/ 	.word	0x00000530


	//   ....[4]....
        /*5500*/ 	.word	0x00002820


	//----- nvinfo : EIATTR_REG_RECONFIG
	.align		4
.L_28:
        /*5504*/ 	.byte	0x01, 0x54
	.zero		2


	//----- nvinfo : EIATTR_MBARRIER_INSTR_OFFSETS
	.align		4
        /*5508*/ 	.byte	0x04, 0x39
        /*550a*/ 	.short	(.L_30 - .L_29)


	//   ....[0]....
.L_29:
        /*550c*/ 	.word	0x00000340
        /*5510*/ 	.word	0x000000ff
        /*5514*/ 	.word	0x00000000
        /*5518*/ 	.short	0x0100
        /*551a*/ 	.byte	0x09
	.zero		1


	//   ....[1]....
        /*551c*/ 	.word	0x00000350
        /*5520*/ 	.word	0x000000ff
        /*5524*/ 	.word	0x00000070
        /*5528*/ 	.short	0x0100
        /*552a*/ 	.byte	0x09
	.zero		1


	//   ....[2]....
        /*552c*/ 	.word	0x00000360
        /*5530*/ 	.word	0x000000ff
        /*5534*/ 	.word	0x00000008
        /*5538*/ 	.short	0x0100
        /*553a*/ 	.byte	0x09
	.zero		1


	//   ....[3]....
        /*553c*/ 	.word	0x00000370
        /*5540*/ 	.word	0x000000ff
        /*5544*/ 	.word	0x00000078
        /*5548*/ 	.short	0x0100
        /*554a*/ 	.byte	0x09
	.zero		1


	//   ....[4]....
        /*554c*/ 	.word	0x00000380
        /*5550*/ 	.word	0x000000ff
        /*5554*/ 	.word	0x00000010
        /*5558*/ 	.short	0x0100
        /*555a*/ 	.byte	0x09
	.zero		1


	//   ....[5]....
        /*555c*/ 	.word	0x00000390
        /*5560*/ 	.word	0x000000ff
        /*5564*/ 	.word	0x00000080
        /*5568*/ 	.short	0x0100
        /*556a*/ 	.byte	0x09
	.zero		1


	//   ....[6]....
        /*556c*/ 	.word	0x000003a0
        /*5570*/ 	.word	0x000000ff
        /*5574*/ 	.word	0x00000018
        /*5578*/ 	.short	0x0100
        /*557a*/ 	.byte	0x09
	.zero		1


	//   ....[7]....
        /*557c*/ 	.word	0x000003b0
        /*5580*/ 	.word	0x000000ff
        /*5584*/ 	.word	0x00000088
        /*5588*/ 	.short	0x0100
        /*558a*/ 	.byte	0x09
	.zero		1


	//   ....[8]....
        /*558c*/ 	.word	0x000003c0
        /*5590*/ 	.word	0x000000ff
        /*5594*/ 	.word	0x00000020
        /*5598*/ 	.short	0x0100
        /*559a*/ 	.byte	0x09
	.zero		1


	//   ....[9]....
        /*559c*/ 	.word	0x000003d0
        /*55a0*/ 	.word	0x000000ff
        /*55a4*/ 	.word	0x00000090
        /*55a8*/ 	.short	0x0100
        /*55aa*/ 	.byte	0x09
	.zero		1


	//   ....[10]....
        /*55ac*/ 	.word	0x000003e0
        /*55b0*/ 	.word	0x000000ff
        /*55b4*/ 	.word	0x00000028
        /*55b8*/ 	.short	0x0100
        /*55ba*/ 	.byte	0x09
	.zero		1


	//   ....[11]....
        /*55bc*/ 	.word	0x000003f0
        /*55c0*/ 	.word	0x000000ff
        /*55c4*/ 	.word	0x00000098
        /*55c8*/ 	.short	0x0100
        /*55ca*/ 	.byte	0x09
	.zero		1


	//   ....[12]....
        /*55cc*/ 	.word	0x00000400
        /*55d0*/ 	.word	0x000000ff
        /*55d4*/ 	.word	0x00000030
        /*55d8*/ 	.short	0x0100
        /*55da*/ 	.byte	0x09
	.zero		1


	//   ....[13]....
        /*55dc*/ 	.word	0x00000410
        /*55e0*/ 	.word	0x000000ff
        /*55e4*/ 	.word	0x000000a0
        /*55e8*/ 	.short	0x0100
        /*55ea*/ 	.byte	0x09
	.zero		1


	//   ....[14]....
        /*55ec*/ 	.word	0x00000420
        /*55f0*/ 	.word	0x000000ff
        /*55f4*/ 	.word	0x00000038
        /*55f8*/ 	.short	0x0100
        /*55fa*/ 	.byte	0x09
	.zero		1


	//   ....[15]....
        /*55fc*/ 	.word	0x00000430
        /*5600*/ 	.word	0x000000ff
        /*5604*/ 	.word	0x000000a8
        /*5608*/ 	.short	0x0100
        /*560a*/ 	.byte	0x09
	.zero		1


	//   ....[16]....
        /*560c*/ 	.word	0x00000440
        /*5610*/ 	.word	0x000000ff
        /*5614*/ 	.word	0x00000040
        /*5618*/ 	.short	0x0100
        /*561a*/ 	.byte	0x09
	.zero		1


	//   ....[17]....
        /*561c*/ 	.word	0x00000450
        /*5620*/ 	.word	0x000000ff
        /*5624*/ 	.word	0x000000b0
        /*5628*/ 	.short	0x0100
        /*562a*/ 	.byte	0x09
	.zero		1


	//   ....[18]....
        /*562c*/ 	.word	0x00000460
        /*5630*/ 	.word	0x000000ff
        /*5634*/ 	.word	0x00000048
        /*5638*/ 	.short	0x0100
        /*563a*/ 	.byte	0x09
	.zero		1


	//   ....[19]....
        /*563c*/ 	.word	0x00000470
        /*5640*/ 	.word	0x000000ff
        /*5644*/ 	.word	0x000000b8
        /*5648*/ 	.short	0x0100
        /*564a*/ 	.byte	0x09
	.zero		1


	//   ....[20]....
        /*564c*/ 	.word	0x00000480
        /*5650*/ 	.word	0x000000ff
        /*5654*/ 	.word	0x00000050
        /*5658*/ 	.short	0x0100
        /*565a*/ 	.byte	0x09
	.zero		1


	//   ....[21]....
        /*565c*/ 	.word	0x00000490
        /*5660*/ 	.word	0x000000ff
        /*5664*/ 	.word	0x000000c0
        /*5668*/ 	.short	0x0100
        /*566a*/ 	.byte	0x09
	.zero		1


	//   ....[22]....
        /*566c*/ 	.word	0x000004a0
        /*5670*/ 	.word	0x000000ff
        /*5674*/ 	.word	0x00000058
        /*5678*/ 	.short	0x0100
        /*567a*/ 	.byte	0x09
	.zero		1


	//   ....[23]....
        /*567c*/ 	.word	0x000004b0
        /*5680*/ 	.word	0x000000ff
        /*5684*/ 	.word	0x000000c8
        /*5688*/ 	.short	0x0100
        /*568a*/ 	.byte	0x09
	.zero		1


	//   ....[24]....
        /*568c*/ 	.word	0x000004c0
        /*5690*/ 	.word	0x000000ff
        /*5694*/ 	.word	0x00000060
        /*5698*/ 	.short	0x0100
        /*569a*/ 	.byte	0x09
	.zero		1


	//   ....[25]....
        /*569c*/ 	.word	0x000004d0
        /*56a0*/ 	.word	0x000000ff
        /*56a4*/ 	.word	0x000000d0
        /*56a8*/ 	.short	0x0100
        /*56aa*/ 	.byte	0x09
	.zero		1


	//   ....[26]....
        /*56ac*/ 	.word	0x000004e0
        /*56b0*/ 	.word	0x000000ff
        /*56b4*/ 	.word	0x00000068
        /*56b8*/ 	.short	0x0100
        /*56ba*/ 	.byte	0x09
	.zero		1


	//   ....[27]....
        /*56bc*/ 	.word	0x000004f0
        /*56c0*/ 	.word	0x000000ff
        /*56c4*/ 	.word	0x000000d8
        /*56c8*/ 	.short	0x0100
        /*56ca*/ 	.byte	0x09
	.zero		1


	//   ....[28]....
        /*56cc*/ 	.word	0x00000740
        /*56d0*/ 	.word	0x000000ff
        /*56d4*/ 	.word	0x000000f0
        /*56d8*/ 	.short	0x0100
        /*56da*/ 	.byte	0x06
	.zero		1


	//   ....[29]....
        /*56dc*/ 	.word	0x00000750
        /*56e0*/ 	.word	0x000000ff
        /*56e4*/ 	.word	0x000000f8
        /*56e8*/ 	.short	0x0100
        /*56ea*/ 	.byte	0x06
	.zero		1


	//   ....[30]....
        /*56ec*/ 	.word	0x00002c30
        /*56f0*/ 	.word	0x000000ff
        /*56f4*/ 	.word	0x00000000
        /*56f8*/ 	.short	0x010a
        /*56fa*/ 	.byte	0x07
	.zero		1


	//   ....[31]....
        /*56fc*/ 	.word	0x00002c90
        /*5700*/ 	.word	0x000000ff
        /*5704*/ 	.word	0x00000000
        /*5708*/ 	.short	0x010a
        /*570a*/ 	.byte	0x07
	.zero		1


	//   ....[32]....
        /*570c*/ 	.word	0x00006450
        /*5710*/ 	.word	0x000000ff
        /*5714*/ 	.word	0x00000000
        /*5718*/ 	.short	0x010a
        /*571a*/ 	.byte	0x0f
	.zero		1


	//   ....[33]....
        /*571c*/ 	.word	0x00006490
        /*5720*/ 	.word	0x000000ff
        /*5724*/ 	.word	0x00000000
        /*5728*/ 	.short	0x010a
        /*572a*/ 	.byte	0x0f
	.zero		1


	//   ....[34]....
        /*572c*/ 	.word	0x0000b0f0
        /*5730*/ 	.word	0x000000ff
        /*5734*/ 	.word	0x00000000
        /*5738*/ 	.short	0x0101
        /*573a*/ 	.byte	0x08
	.zero		1


	//   ....[35]....
        /*573c*/ 	.word	0x0000ebb0
        /*5740*/ 	.word	0x000000ff
        /*5744*/ 	.word	0x00000000
        /*5748*/ 	.short	0x0101
        /*574a*/ 	.byte	0x08
	.zero		1


	//   ....[36]....
        /*574c*/ 	.word	0x000226f0
        /*5750*/ 	.word	0x00000010
        /*5754*/ 	.word	0x00000070
        /*5758*/ 	.short	0x010a
        /*575a*/ 	.byte	0x3f
	.zero		1


	//   ....[37]....
        /*575c*/ 	.word	0x00022a20
        /*5760*/ 	.word	0x00000002
        /*5764*/ 	.word	0x000000f8
        /*5768*/ 	.short	0x0101
        /*576a*/ 	.byte	0x3f
	.zero		1


	//   ....[38]....
        /*576c*/ 	.word	0x000231e0
        /*5770*/ 	.word	0x00000003
        /*5774*/ 	.word	0x00000000
        /*5778*/ 	.short	0x010a
        /*577a*/ 	.byte	0x3f
	.zero		1


	//   ....[39]....
        /*577c*/ 	.word	0x00023270
        /*5780*/ 	.word	0x00000003
        /*5784*/ 	.word	0x00000000
        /*5788*/ 	.short	0x010a
        /*578a*/ 	.byte	0x3f
	.zero		1


	//   ....[40]....
        /*578c*/ 	.word	0x00023300
        /*5790*/ 	.word	0x00000003
        /*5794*/ 	.word	0x00000000
        /*5798*/ 	.short	0x010a
        /*579a*/ 	.byte	0x3f
	.zero		1


	//   ....[41]....
        /*579c*/ 	.word	0x00023390
        /*57a0*/ 	.word	0x00000003
        /*57a4*/ 	.word	0x00000000
        /*57a8*/ 	.short	0x010a
        /*57aa*/ 	.byte	0x3f
	.zero		1


	//   ....[42]....
        /*57ac*/ 	.word	0x00023420
        /*57b0*/ 	.word	0x00000003
        /*57b4*/ 	.word	0x00000000
        /*57b8*/ 	.short	0x010a
        /*57ba*/ 	.byte	0x3f
	.zero		1


	//   ....[43]....
        /*57bc*/ 	.word	0x000234b0
        /*57c0*/ 	.word	0x00000003
        /*57c4*/ 	.word	0x00000000
        /*57c8*/ 	.short	0x010a
        /*57ca*/ 	.byte	0x3f
	.zero		1


	//   ....[44]....
        /*57cc*/ 	.word	0x00023540
        /*57d0*/ 	.word	0x00000003
        /*57d4*/ 	.word	0x00000000
        /*57d8*/ 	.short	0x010a
        /*57da*/ 	.byte	0x3f
	.zero		1


	//   ....[45]....
        /*57dc*/ 	.word	0x000235d0
        /*57e0*/ 	.word	0x00000003
        /*57e4*/ 	.word	0x00000000
        /*57e8*/ 	.short	0x010a
        /*57ea*/ 	.byte	0x3f
	.zero		1


	//   ....[46]....
        /*57ec*/ 	.word	0x00023660
        /*57f0*/ 	.word	0x00000003
        /*57f4*/ 	.word	0x00000000
        /*57f8*/ 	.short	0x010a
        /*57fa*/ 	.byte	0x3f
	.zero		1


	//   ....[47]....
        /*57fc*/ 	.word	0x000236f0
        /*5800*/ 	.word	0x00000003
        /*5804*/ 	.word	0x00000000
        /*5808*/ 	.short	0x010a
        /*580a*/ 	.byte	0x3f
	.zero		1


	//   ....[48]....
        /*580c*/ 	.word	0x00023780
        /*5810*/ 	.word	0x00000003
        /*5814*/ 	.word	0x00000000
        /*5818*/ 	.short	0x010a
        /*581a*/ 	.byte	0x3f
	.zero		1


	//   ....[49]....
        /*581c*/ 	.word	0x00023810
        /*5820*/ 	.word	0x00000003
        /*5824*/ 	.word	0x00000000
        /*5828*/ 	.short	0x010a
        /*582a*/ 	.byte	0x3f
	.zero		1


	//   ....[50]....
        /*582c*/ 	.word	0x000238a0
        /*5830*/ 	.word	0x00000003
        /*5834*/ 	.word	0x00000000
        /*5838*/ 	.short	0x010a
        /*583a*/ 	.byte	0x3f
	.zero		1


	//   ....[51]....
        /*583c*/ 	.word	0x00023930
        /*5840*/ 	.word	0x00000003
        /*5844*/ 	.word	0x00000000
        /*5848*/ 	.short	0x010a
        /*584a*/ 	.byte	0x3f
	.zero		1


	//   ....[52]....
        /*584c*/ 	.word	0x000239a0
        /*5850*/ 	.word	0x00000003
        /*5854*/ 	.word	0x00000000
        /*5858*/ 	.short	0x010a
        /*585a*/ 	.byte	0x3f
	.zero		1


	//   ....[53]....
        /*585c*/ 	.word	0x00023a10
        /*5860*/ 	.word	0x00000000
        /*5864*/ 	.word	0x00000000
        /*5868*/ 	.short	0x010a
        /*586a*/ 	.byte	0x3f
	.zero		1


	//   ....[54]....
        /*586c*/ 	.word	0x00023af0
        /*5870*/ 	.word	0x00000010
        /*5874*/ 	.word	0x00000070
        /*5878*/ 	.short	0x010a
        /*587a*/ 	.byte	0x3f
	.zero		1


	//   ....[55]....
        /*587c*/ 	.word	0x00023bd0
        /*5880*/ 	.word	0x00000003
        /*5884*/ 	.word	0x00000000
        /*5888*/ 	.short	0x010a
        /*588a*/ 	.byte	0x3f
	.zero		1


	//   ....[56]....
        /*588c*/ 	.word	0x00023c20
        /*5890*/ 	.word	0x00000003
        /*5894*/ 	.word	0x00000000
        /*5898*/ 	.short	0x010a
        /*589a*/ 	.byte	0x3f
	.zero		1


	//   ....[57]....
        /*589c*/ 	.word	0x00023c70
        /*58a0*/ 	.word	0x00000003
        /*58a4*/ 	.word	0x00000000
        /*58a8*/ 	.short	0x010a
        /*58aa*/ 	.byte	0x3f
	.zero		1


	//   ....[58]....
        /*58ac*/ 	.word	0x00023cc0
        /*58b0*/ 	.word	0x00000003
        /*58b4*/ 	.word	0x00000000
        /*58b8*/ 	.short	0x010a
        /*58ba*/ 	.byte	0x3f
	.zero		1


	//   ....[59]....
        /*58bc*/ 	.word	0x00023d10
        /*58c0*/ 	.word	0x00000003
        /*58c4*/ 	.word	0x00000000
        /*58c8*/ 	.short	0x010a
        /*58ca*/ 	.byte	0x3f
	.zero		1


	//   ....[60]....
        /*58cc*/ 	.word	0x00023d60
        /*58d0*/ 	.word	0x00000003
        /*58d4*/ 	.word	0x00000000
        /*58d8*/ 	.short	0x010a
        /*58da*/ 	.byte	0x3f
	.zero		1


	//   ....[61]....
        /*58dc*/ 	.word	0x00023db0
        /*58e0*/ 	.word	0x00000003
        /*58e4*/ 	.word	0x00000000
        /*58e8*/ 	.short	0x010a
        /*58ea*/ 	.byte	0x3f
	.zero		1


	//   ....[62]....
        /*58ec*/ 	.word	0x00023e00
        /*58f0*/ 	.word	0x00000003
        /*58f4*/ 	.word	0x00000000
        /*58f8*/ 	.short	0x010a
        /*58fa*/ 	.byte	0x3f
	.zero		1


	//   ....[63]....
        /*58fc*/ 	.word	0x00023e50
        /*5900*/ 	.word	0x00000003
        /*5904*/ 	.word	0x00000000
        /*5908*/ 	.short	0x010a
        /*590a*/ 	.byte	0x3f
	.zero		1


	//   ....[64]....
        /*590c*/ 	.word	0x00023ea0
        /*5910*/ 	.word	0x00000003
        /*5914*/ 	.word	0x00000000
        /*5918*/ 	.short	0x010a
        /*591a*/ 	.byte	0x3f
	.zero		1


	//   ....[65]....
        /*591c*/ 	.word	0x00023ef0
        /*5920*/ 	.word	0x00000003
        /*5924*/ 	.word	0x00000000
        /*5928*/ 	.short	0x010a
        /*592a*/ 	.byte	0x3f
	.zero		1


	//   ....[66]....
        /*592c*/ 	.word	0x00023f40
        /*5930*/ 	.word	0x00000003
        /*5934*/ 	.word	0x00000000
        /*5938*/ 	.short	0x010a
        /*593a*/ 	.byte	0x3f
	.zero		1


	//   ....[67]....
        /*593c*/ 	.word	0x00023f90
        /*5940*/ 	.word	0x00000003
        /*5944*/ 	.word	0x00000000
        /*5948*/ 	.short	0x010a
        /*594a*/ 	.byte	0x3f
	.zero		1


	//----- nvinfo : EIATTR_NUM_MBARRIERS
	.align		4
.L_30:
        /*594c*/ 	.byte	0x03, 0x38
        /*594e*/ 	.short	0x001e


	//----- nvinfo : EIATTR_EXIT_INSTR_OFFSETS
	.align		4
        /*5950*/ 	.byte	0x04, 0x1c
        /*5952*/ 	.short	(.L_32 - .L_31)


	//   ....[0]....
.L_31:
        /*5954*/ 	.word	0x000007b0


	//   ....[1]....
        /*5958*/ 	.word	0x00001110


	//   ....[2]....
        /*595c*/ 	.word	0x00021d20


	//   ....[3]....
        /*5960*/ 	.word	0x00022380


	//   ....[4]....
        /*5964*/ 	.word	0x00023980


	//----- nvinfo : EIATTR_MAX_THREADS
	.align		4
.L_32:
        /*5968*/ 	.byte	0x04, 0x05
        /*596a*/ 	.short	(.L_34 - .L_33)
.L_33:
        /*596c*/ 	.word	0x00000180
        /*5970*/ 	.word	0x00000001
        /*5974*/ 	.word	0x00000001


	//----- nvinfo : EIATTR_CRS_STACK_SIZE
	.align		4
.L_34:
        /*5978*/ 	.byte	0x04, 0x1e
        /*597a*/ 	.short	(.L_36 - .L_35)
.L_35:
        /*597c*/ 	.word	0x00000000


	//----- nvinfo : EIATTR_CBANK_PARAM_SIZE
	.align		4
.L_36:
        /*5980*/ 	.byte	0x03, 0x19
        /*5982*/ 	.short	0x0470


	//----- nvinfo : EIATTR_PARAM_CBANK
	.align		4
        /*5984*/ 	.byte	0x04, 0x0a
        /*5986*/ 	.short	(.L_38 - .L_37)
	.align		4
.L_37:
        /*5988*/ 	.word	index@(.nv.constant0._ZN7cutlass13device_kernelINS_4gemm6kernel13GemmUniversalIN4cute5tupleIJiiiiEEENS1_10collective13CollectiveMmaINS1_37MainloopSm90TmaGmmaWarpSpecializedFP8ILi14ENS5_IJNS4_1CILi1EEESB_SB_EEENS1_35KernelTmaWarpSpecializedCooperativeEEENS5_IJNSA_ILi256EEESF_NSA_ILi32EEEEEENS_12float_e5m2_tENS5_IJlSB_lEEESI_SJ_NS4_8TiledMMAINS4_8MMA_AtomIJNS4_4SM904GMMA31MMA_64x256x32_F32E5M2E5M2_SS_TNILNSN_7ScaleInE1ELSP_1EEEEEENS4_6LayoutINS5_IJNSA_ILi2EEESB_SB_EEENS5_IJSB_NSA_ILi0EEESV_EEEEENS5_IJNS4_10UnderscoreESY_SY_EEEEENS4_13SM90_TMA_LOADENS4_14ComposedLayoutINS4_7SwizzleILi1ELi4ELi3EEENS4_18smem_ptr_flag_bitsILi8EEENSS_INS5_IJNSA_ILi8EEESG_EEENS5_IJSG_SB_EEEEEEEvNS4_8identityES11_S1B_vS1C_EENS_8epilogue10collective6detail29Sm90TmaWarpSpecializedAdapterINS1F_15DefaultEpilogueISI_SJ_SJ_NS1E_6thread17LinearCombinationISI_Li1EffLNS1J_9ScaleType4KindE0ELNS_15FloatRoundStyleE2ESI_EENS1_15EpilogueDefaultEEEEEvvEEEEvNT_6ParamsE)
        /*598c*/ 	.short	0x0210
        /*598e*/ 	.short	0x0470


	//----- nvinfo : EIATTR_SW_WAR
	.align		4
.L_38:
        /*5990*/ 	.byte	0x04, 0x36
        /*5992*/ 	.short	(.L_40 - .L_39)
.L_39:
        /*5994*/ 	.word	0x00000008
.L_40:


//--------------------- .nv.callgraph             --------------------------
	.section	.nv.callgraph,"",@"SHT_CUDA_CALLGRAPH"
	.align	4
	.sectionentsize	8
	.align		4
        /*0000*/ 	.word	0x00000000
	.align		4
        /*0004*/ 	.word	0xffffffff
	.align		4
        /*0008*/ 	.word	0x00000000
	.align		4
        /*000c*/ 	.word	0xfffffffe
	.align		4
        /*0010*/ 	.word	0x00000000
	.align		4
        /*0014*/ 	.word	0xfffffffd
	.align		4
        /*0018*/ 	.word	0x00000000
	.align		4
        /*001c*/ 	.word	0xfffffffc


//--------------------- .nv.constant4             --------------------------
	.section	.nv.constant4,"a",@progbits
	.align	8
	.align		8
.nv.constant4:
        /*0000*/ 	.dword	_ZN39_INTERNAL_b76ba5ce_4_k_cu_33353f94_40854cuda3std3__45__cpo5beginE
	.align		8
        /*0008*/ 	.dword	_ZN39_INTERNAL_b76ba5ce_4_k_cu_33353f94_40854cuda3std3__45__cpo3endE
	.align		8
        /*0010*/ 	.dword	_ZN39_INTERNAL_b76ba5ce_4_k_cu_33353f94_40854cuda3std3__45__cpo6cbeginE
	.align		8
        /*0018*/ 	.dword	_ZN39_INTERNAL_b76ba5ce_4_k_cu_33353f94_40854cuda3std3__45__cpo4cendE
	.align		8
        /*0020*/ 	.dword	_ZN39_INTERNAL_b76ba5ce_4_k_cu_33353f94_40854cuda3std3__441_GLOBAL__N__b76ba5ce_4_k_cu_33353f94_40856ignoreE
	.align		8
        /*0028*/ 	.dword	_ZN39_INTERNAL_b76ba5ce_4_k_cu_33353f94_40854cuda3std3__419piecewise_constructE
	.align		8
        /*0030*/ 	.dword	_ZN39_INTERNAL_b76ba5ce_4_k_cu_33353f94_40854cuda3std3__48in_placeE
	.align		8
        /*0038*/ 	.dword	_ZN39_INTERNAL_b76ba5ce_4_k_cu_33353f94_40854cuda3std6ranges3__45__cpo4swapE
	.align		8
        /*0040*/ 	.dword	_ZN39_INTERNAL_b76ba5ce_4_k_cu_33353f94_40854cuda3std6ranges3__45__cpo9iter_moveE
	.align		8
        /*0048*/ 	.dword	_ZN39_INTERNAL_b76ba5ce_4_k_cu_33353f94_40854cute7productE
	.align		8
        /*0050*/ 	.dword	_ZN39_INTERNAL_b76ba5ce_4_k_cu_33353f94_40854cute1_E


//--------------------- .text._ZN7cutlass13device_kernelINS_4gemm6kernel13GemmUniversalIN4cute5tupleIJiiiiEEENS1_10collective13CollectiveMmaINS1_37MainloopSm90TmaGmmaWarpSpecializedFP8ILi14ENS5_IJNS4_1CILi1EEESB_SB_EEENS1_35KernelTmaWarpSpecializedCooperativeEEENS5_IJNSA_ILi256EEESF_NSA_ILi32EEEEEENS_12float_e5m2_tENS5_IJlSB_lEEESI_SJ_NS4_8TiledMMAINS4_8MMA_AtomIJNS4_4SM904GMMA31MMA_64x256x32_F32E5M2E5M2_SS_TNILNSN_7ScaleInE1ELSP_1EEEEEENS4_6LayoutINS5_IJNSA_ILi2EEESB_SB_EEENS5_IJSB_NSA_ILi0EEESV_EEEEENS5_IJNS4_10UnderscoreESY_SY_EEEEENS4_13SM90_TMA_LOADENS4_14ComposedLayoutINS4_7SwizzleILi1ELi4ELi3EEENS4_18smem_ptr_flag_bitsILi8EEENSS_INS5_IJNSA_ILi8EEESG_EEENS5_IJSG_SB_EEEEEEEvNS4_8identityES11_S1B_vS1C_EENS_8epilogue10collective6detail29Sm90TmaWarpSpecializedAdapterINS1F_15DefaultEpilogueISI_SJ_SJ_NS1E_6thread17LinearCombinationISI_Li1EffLNS1J_9ScaleType4KindE0ELNS_15FloatRoundStyleE2ESI_EENS1_15EpilogueDefaultEEEEEvvEEEEvNT_6ParamsE --------------------------
	.section	.text._ZN7cutlass13device_kernelINS_4gemm6kernel13GemmUniversalIN4cute5tupleIJiiiiEEENS1_10collective13CollectiveMmaINS1_37MainloopSm90TmaGmmaWarpSpecializedFP8ILi14ENS5_IJNS4_1CILi1EEESB_SB_EEENS1_35KernelTmaWarpSpecializedCooperativeEEENS5_IJNSA_ILi256EEESF_NSA_ILi32EEEEEENS_12float_e5m2_tENS5_IJlSB_lEEESI_SJ_NS4_8TiledMMAINS4_8MMA_AtomIJNS4_4SM904GMMA31MMA_64x256x32_F32E5M2E5M2_SS_TNILNSN_7ScaleInE1ELSP_1EEEEEENS4_6LayoutINS5_IJNSA_ILi2EEESB_SB_EEENS5_IJSB_NSA_ILi0EEESV_EEEEENS5_IJNS4_10UnderscoreESY_SY_EEEEENS4_13SM90_TMA_LOADENS4_14ComposedLayoutINS4_7SwizzleILi1ELi4ELi3EEENS4_18smem_ptr_flag_bitsILi8EEENSS_INS5_IJNSA_ILi8EEESG_EEENS5_IJSG_SB_EEEEEEEvNS4_8identityES11_S1B_vS1C_EENS_8epilogue10collective6detail29Sm90TmaWarpSpecializedAdapterINS1F_15DefaultEpilogueISI_SJ_SJ_NS1E_6thread17LinearCombinationISI_Li1EffLNS1J_9ScaleType4KindE0ELNS_15FloatRoundStyleE2ESI_EENS1_15EpilogueDefaultEEEEEvvEEEEvNT_6ParamsE,"ax",@progbits
	.align	128
.text._ZN7cutlass13device_kernelINS_4gemm6kernel13GemmUniversalIN4cute5tupleIJiiiiEEENS1_10collective13CollectiveMmaINS1_37MainloopSm90TmaGmmaWarpSpecializedFP8ILi14ENS5_IJNS4_1CILi1EEESB_SB_EEENS1_35KernelTmaWarpSpecializedCooperativeEEENS5_IJNSA_ILi256EEESF_NSA_ILi32EEEEEENS_12float_e5m2_tENS5_IJlSB_lEEESI_SJ_NS4_8TiledMMAINS4_8MMA_AtomIJNS4_4SM904GMMA31MMA_64x256x32_F32E5M2E5M2_SS_TNILNSN_7ScaleInE1ELSP_1EEEEEENS4_6LayoutINS5_IJNSA_ILi2EEESB_SB_EEENS5_IJSB_NSA_ILi0EEESV_EEEEENS5_IJNS4_10UnderscoreESY_SY_EEEEENS4_13SM90_TMA_LOADENS4_14ComposedLayoutINS4_7SwizzleILi1ELi4ELi3EEENS4_18smem_ptr_flag_bitsILi8EEENSS_INS5_IJNSA_ILi8EEESG_EEENS5_IJSG_SB_EEEEEEEvNS4_8identityES11_S1B_vS1C_EENS_8epilogue10collective6detail29Sm90TmaWarpSpecializedAdapterINS1F_15DefaultEpilogueISI_SJ_SJ_NS1E_6thread17LinearCombinationISI_Li1EffLNS1J_9ScaleType4KindE0ELNS_15FloatRoundStyleE2ESI_EENS1_15EpilogueDefaultEEEEEvvEEEEvNT_6ParamsE:
        .type           _ZN7cutlass13device_kernelINS_4gemm6kernel13GemmUniversalIN4cute5tupleIJiiiiEEENS1_10collective13CollectiveMmaINS1_37MainloopSm90TmaGmmaWarpSpecializedFP8ILi14ENS5_IJNS4_1CILi1EEESB_SB_EEENS1_35KernelTmaWarpSpecializedCooperativeEEENS5_IJNSA_ILi256EEESF_NSA_ILi32EEEEEENS_12float_e5m2_tENS5_IJlSB_lEEESI_SJ_NS4_8TiledMMAINS4_8MMA_AtomIJNS4_4SM904GMMA31MMA_64x256x32_F32E5M2E5M2_SS_TNILNSN_7ScaleInE1ELSP_1EEEEEENS4_6LayoutINS5_IJNSA_ILi2EEESB_SB_EEENS5_IJSB_NSA_ILi0EEESV_EEEEENS5_IJNS4_10UnderscoreESY_SY_EEEEENS4_13SM90_TMA_LOADENS4_14ComposedLayoutINS4_7SwizzleILi1ELi4ELi3EEENS4_18smem_ptr_flag_bitsILi8EEENSS_INS5_IJNSA_ILi8EEESG_EEENS5_IJSG_SB_EEEEEEEvNS4_8identityES11_S1B_vS1C_EENS_8epilogue10collective6detail29Sm90TmaWarpSpecializedAdapterINS1F_15DefaultEpilogueISI_SJ_SJ_NS1E_6thread17LinearCombinationISI_Li1EffLNS1J_9ScaleType4KindE0ELNS_15FloatRoundStyleE2ESI_EENS1_15EpilogueDefaultEEEEEvvEEEEvNT_6ParamsE,@function
        .size           _ZN7cutlass13device_kernelINS_4gemm6kernel13GemmUniversalIN4cute5tupleIJiiiiEEENS1_10collective13CollectiveMmaINS1_37MainloopSm90TmaGmmaWarpSpecializedFP8ILi14ENS5_IJNS4_1CILi1EEESB_SB_EEENS1_35KernelTmaWarpSpecializedCooperativeEEENS5_IJNSA_ILi256EEESF_NSA_ILi32EEEEEENS_12float_e5m2_tENS5_IJlSB_lEEESI_SJ_NS4_8TiledMMAINS4_8MMA_AtomIJNS4_4SM904GMMA31MMA_64x256x32_F32E5M2E5M2_SS_TNILNSN_7ScaleInE1ELSP_1EEEEEENS4_6LayoutINS5_IJNSA_ILi2EEESB_SB_EEENS5_IJSB_NSA_ILi0EEESV_EEEEENS5_IJNS4_10UnderscoreESY_SY_EEEEENS4_13SM90_TMA_LOADENS4_14ComposedLayoutINS4_7SwizzleILi1ELi4ELi3EEENS4_18smem_ptr_flag_bitsILi8EEENSS_INS5_IJNSA_ILi8EEESG_EEENS5_IJSG_SB_EEEEEEEvNS4_8identityES11_S1B_vS1C_EENS_8epilogue10collective6detail29Sm90TmaWarpSpecializedAdapterINS1F_15DefaultEpilogueISI_SJ_SJ_NS1E_6thread17LinearCombinationISI_Li1EffLNS1J_9ScaleType4KindE0ELNS_15FloatRoundStyleE2ESI_EENS1_15EpilogueDefaultEEEEEvvEEEEvNT_6ParamsE,(.L_x_606 - _ZN7cutlass13device_kernelINS_4gemm6kernel13GemmUniversalIN4cute5tupleIJiiiiEEENS1_10collective13CollectiveMmaINS1_37MainloopSm90TmaGmmaWarpSpecializedFP8ILi14ENS5_IJNS4_1CILi1EEESB_SB_EEENS1_35KernelTmaWarpSpecializedCooperativeEEENS5_IJNSA_ILi256EEESF_NSA_ILi32EEEEEENS_12float_e5m2_tENS5_IJlSB_lEEESI_SJ_NS4_8TiledMMAINS4_8MMA_AtomIJNS4_4SM904GMMA31MMA_64x256x32_F32E5M2E5M2_SS_TNILNSN_7ScaleInE1ELSP_1EEEEEENS4_6LayoutINS5_IJNSA_ILi2EEESB_SB_EEENS5_IJSB_NSA_ILi0EEESV_EEEEENS5_IJNS4_10UnderscoreESY_SY_EEEEENS4_13SM90_TMA_LOADENS4_14ComposedLayoutINS4_7SwizzleILi1ELi4ELi3EEENS4_18smem_ptr_flag_bitsILi8EEENSS_INS5_IJNSA_ILi8EEESG_EEENS5_IJSG_SB_EEEEEEEvNS4_8identityES11_S1B_vS1C_EENS_8epilogue10collective6detail29Sm90TmaWarpSpecializedAdapterINS1F_15DefaultEpilogueISI_SJ_SJ_NS1E_6thread17LinearCombinationISI_Li1EffLNS1J_9ScaleType4KindE0ELNS_15FloatRoundStyleE2ESI_EENS1_15EpilogueDefaultEEEEEvvEEEEvNT_6ParamsE)
        .other          _ZN7cutlass13device_kernelINS_4gemm6kernel13GemmUniversalIN4cute5tupleIJiiiiEEENS1_10collective13CollectiveMmaINS1_37MainloopSm90TmaGmmaWarpSpecializedFP8ILi14ENS5_IJNS4_1CILi1EEESB_SB_EEENS1_35KernelTmaWarpSpecializedCooperativeEEENS5_IJNSA_ILi256EEESF_NSA_ILi32EEEEEENS_12float_e5m2_tENS5_IJlSB_lEEESI_SJ_NS4_8TiledMMAINS4_8MMA_AtomIJNS4_4SM904GMMA31MMA_64x256x32_F32E5M2E5M2_SS_TNILNSN_7ScaleInE1ELSP_1EEEEEENS4_6LayoutINS5_IJNSA_ILi2EEESB_SB_EEENS5_IJSB_NSA_ILi0EEESV_EEEEENS5_IJNS4_10UnderscoreESY_SY_EEEEENS4_13SM90_TMA_LOADENS4_14ComposedLayoutINS4_7SwizzleILi1ELi4ELi3EEENS4_18smem_ptr_flag_bitsILi8EEENSS_INS5_IJNSA_ILi8EEESG_EEENS5_IJSG_SB_EEEEEEEvNS4_8identityES11_S1B_vS1C_EENS_8epilogue10collective6detail29Sm90TmaWarpSpecializedAdapterINS1F_15DefaultEpilogueISI_SJ_SJ_NS1E_6thread17LinearCombinationISI_Li1EffLNS1J_9ScaleType4KindE0ELNS_15FloatRoundStyleE2ESI_EENS1_15EpilogueDefaultEEEEEvvEEEEvNT_6ParamsE,@"STO_CUDA_ENTRY STV_DEFAULT"
_ZN7cutlass13device_kernelINS_4gemm6kernel13GemmUniversalIN4cute5tupleIJiiiiEEENS1_10collective13CollectiveMmaINS1_37MainloopSm90TmaGmmaWarpSpecializedFP8ILi14ENS5_IJNS4_1CILi1EEESB_SB_EEENS1_35KernelTmaWarpSpecializedCooperativeEEENS5_IJNSA_ILi256EEESF_NSA_ILi32EEEEEENS_12float_e5m2_tENS5_IJlSB_lEEESI_SJ_NS4_8TiledMMAINS4_8MMA_AtomIJNS4_4SM904GMMA31MMA_64x256x32_F32E5M2E5M2_SS_TNILNSN_7ScaleInE1ELSP_1EEEEEENS4_6LayoutINS5_IJNSA_ILi2EEESB_SB_EEENS5_IJSB_NSA_ILi0EEESV_EEEEENS5_IJNS4_10UnderscoreESY_SY_EEEEENS4_13SM90_TMA_LOADENS4_14ComposedLayoutINS4_7SwizzleILi1ELi4ELi3EEENS4_18smem_ptr_flag_bitsILi8EEENSS_INS5_IJNSA_ILi8EEESG_EEENS5_IJSG_SB_EEEEEEEvNS4_8identityES11_S1B_vS1C_EENS_8epilogue10collective6detail29Sm90TmaWarpSpecializedAdapterINS1F_15DefaultEpilogueISI_SJ_SJ_NS1E_6thread17LinearCombinationISI_Li1EffLNS1J_9ScaleType4KindE0ELNS_15FloatRoundStyleE2ESI_EENS1_15EpilogueDefaultEEEEEvvEEEEvNT_6ParamsE:
[----:B------:R-:W0:Y:S02]  /*0000*/  LDC R1, c[0x0][0x28] ;  /* 0x00000a00ff017b82 */ /* 0x000e240000000800 */
[----:B0-----:R-:W-:Y:S01]  /*0010*/  VIADD R1, R1, 0xfffff990 ;  /* 0xfffff99001017836 */ /* 0x001fe20000000000 */
[----:B------:R-:W0:Y:S01]  /*0020*/  S2R R2, SR_TID.X ;  /* 0x0000000000027919 */ /* 0x000e220000002100 */
[----:B------:R-:W-:Y:S01]  /*0030*/  ELECT P0, URZ, PT ;  /* 0x00000000003f782f */ /* 0x000fe20003800000 */
[----:B------:R-:W-:Y:S01]  /*0040*/  BSSY B0, `(.L_x_0) ;  /* 0x0000015000007945 */ /* 0x000fe20003800000 */
[--C-:B0-----:R-:W-:Y:S02]  /*0050*/  SHF.R.U32.HI R0, RZ, 0x5, R2.reuse ;  /* 0x00000005ff007819 */ /* 0x101fe40000011602 */
[----:B------:R-:W-:-:S03]  /*0060*/  SHF.R.U32.HI R2, RZ, 0x7, R2 ;  /* 0x00000007ff027819 */ /* 0x000fc60000011602 */
[----:B------:R-:W0:Y:S04]  /*0070*/  SHFL.IDX PT, R3, R0, RZ, 0x1f ;  /* 0x00001fff00037589 */ /* 0x000e2800000e0000 */
[----:B------:R-:W1:Y:S01]  /*0080*/  SHFL.IDX PT, R2, R2, RZ, 0x1f ;  /* 0x00001fff02027589 */ /* 0x000e6200000e0000 */
[----:B0-----:R-:W-:Y:S02]  /*0090*/  R2UR UR4, R3 ;  /* 0x00000000030472ca */ /* 0x001fe400000e0000 */
[----:B-1----:R-:W-:-:S11]  /*00a0*/  R2UR UR6, R2 ;  /* 0x00000000020672ca */ /* 0x002fd600000e0000 */
[----:B------:R-:W-:Y:S02]  /*00b0*/  USHF.R.S32.HI UR5, URZ, 0x1f, UR4 ;  /* 0x0000001f3f057899 */ /* 0x000fe40008011404 */
[----:B------:R-:W-:Y:S02]  /*00c0*/  ISETP.NE.OR P0, PT, RZ, UR4, !P0 ;  /* 0x00000004ff007c0c */ /* 0x000fe4000c705670 */
[----:B------:R-:W-:-:S04]  /*00d0*/  ULEA.HI UR5, UR5, UR4, URZ, 0x2 ;  /* 0x0000000405057291 */ /* 0x000fc8000f8f103f */
[----:B------:R-:W-:-:S04]  /*00e0*/  ULOP3.LUT UR5, UR5, 0xfffffffc, URZ, 0xc0, !UPT ;  /* 0xfffffffc05057892 */ /* 0x000fc8000f8ec03f */
[----:B------:R-:W-:-:S03]  /*00f0*/  UIADD3 UR8, UR4, -UR5, URZ ;  /* 0x8000000504087290 */ /* 0x000fc6000fffe03f */
[----:B------:R-:W-:Y:S09]  /*0100*/  @P0 BRA `(.L_x_1) ;  /* 0x0000000000200947 */ /* 0x000ff20003800000 */
[----:B------:R-:W-:Y:S02]  /*0110*/  ULDC.64 UR4, c[0x0][0x198] ;  /* 0x0000660000047ab9 */ /* 0x000fe40000000a00 */
[----:B------:R-:W-:Y:S02]  /*0120*/  UIADD3 UR10, UP0, UR4, 0xf0, URZ ;  /* 0x000000f0040a7890 */ /* 0x000fe4000ff1e03f */
[----:B------:R-:W-:Y:S02]  /*0130*/  UIADD3 UR4, UP1, UR4, 0x1f0, URZ ;  /* 0x000001f004047890 */ /* 0x000fe4000ff3e03f */
[----:B------:R-:W-:Y:S02]  /*0140*/  UIADD3.X UR11, URZ, UR5, URZ, UP0, !UPT ;  /* 0x000000053f0b7290 */ /* 0x000fe400087fe43f */
[----:B------:R-:W-:-:S07]  /*0150*/  UIADD3.X UR5, URZ, UR5, URZ, UP1, !UPT ;  /* 0x000000053f057290 */ /* 0x000fce0008ffe43f */
[----:B------:R0:W-:Y:S02]  /*0160*/  UTMACCTL.PF [UR10] ;  /* 0x000000000a0079b9 */ /* 0x0001e40008040000 */
[----:B------:R0:W-:Y:S02]  /*0170*/  UTMACCTL.PF [UR4] ;  /* 0x00000000040079b9 */ /* 0x0001e40008040000 */
[----:B0-----:R-:W-:Y:S01]  /*0180*/  NOP ;  /* 0x0000000000007918 */ /* 0x001fe20000000000 */
.L_x_1:
[----:B------:R-:W-:Y:S05]  /*0190*/  BSYNC B0 ;  /* 0x0000000000007941 */ /* 0x000fea0003800000 */
.L_x_0:
[----:B------:R-:W0:Y:S01]  /*01a0*/  SHFL.IDX PT, R2, R0, RZ, 0x1f ;  /* 0x00001fff00027589 */ /* 0x000e2200000e0000 */
[----:B------:R-:W-:Y:S01]  /*01b0*/  UISETP.NE.AND UP0, UPT, UR8, 0x3, UPT ;  /* 0x000000030800788c */ /* 0x000fe2000bf05270 */
[----:B------:R-:W-:Y:S01]  /*01c0*/  ISETP.NE.AND P1, PT, RZ, UR6, PT ;  /* 0x00000006ff007c0c */ /* 0x000fe2000bf25270 */
[----:B------:R-:W-:Y:S02]  /*01d0*/  UIADD3 UR10, UR6, -0x1, URZ ;  /* 0xffffffff060a7890 */ /* 0x000fe4000fffe03f */
[----:B------:R-:W-:Y:S02]  /*01e0*/  UISETP.EQ.OR UP0, UPT, UR8, URZ, !UP0 ;  /* 0x0000003f0800728c */ /* 0x000fe4000c702670 */
[----:B------:R-:W-:Y:S02]  /*01f0*/  UISETP.GE.U32.AND UP1, UPT, UR10, 0x2, UPT ;  /* 0x000000020a00788c */ /* 0x000fe4000bf26070 */
[----:B------:R-:W-:-:S04]  /*0200*/  UISETP.EQ.AND UP0, UPT, UR6, URZ, UP0 ;  /* 0x0000003f0600728c */ /* 0x000fc80008702270 */
[----:B------:R-:W-:-:S04]  /*0210*/  USEL UR13, URZ, 0x1, !UP0 ;  /* 0x000000013f0d7887 */ /* 0x000fc8000c000000 */
[----:B------:R-:W-:Y:S01]  /*0220*/  USEL UR13, UR13, 0x2, UP1 ;  /* 0x000000020d0d7887 */ /* 0x000fe20008800000 */
[----:B0-----:R-:W-:-:S13]  /*0230*/  ISETP.NE.AND P0, PT, R2, RZ, PT ;  /* 0x000000ff0200720c */ /* 0x001fda0003f05270 */
[----:B------:R-:W-:Y:S05]  /*0240*/  @P0 BRA `(.L_x_2) ;  /* 0x0000000000b40947 */ /* 0x000fea0003800000 */
[----:B------:R-:W-:Y:S01]  /*0250*/  ELECT P0, URZ, PT ;  /* 0x00000000003f782f */ /* 0x000fe20003800000 */
[----:B------:R-:W-:-:S12]  /*0260*/  BSSY B0, `(.L_x_2) ;  /* 0x000002b000007945 */ /* 0x000fd80003800000 */
[----:B------:R-:W-:Y:S05]  /*0270*/  @!P0 BRA `(.L_x_3) ;  /* 0x0000000000a48947 */ /* 0x000fea0003800000 */
[----:B------:R-:W0:Y:S01]  /*0280*/  S2UR UR9, SR_CgaCtaId ;  /* 0x00000000000979c3 */ /* 0x000e220000008800 */
[----:B------:R-:W-:Y:S01]  /*0290*/  UMOV UR4, 0x400 ;  /* 0x0000040000047882 */ /* 0x000fe20000000000 */
[----:B------:R-:W-:Y:S01]  /*02a0*/  UMOV UR5, 0x1 ;  /* 0x0000000100057882 */ /* 0x000fe20000000000 */
[----:B------:R-:W-:Y:S02]  /*02b0*/  UMOV UR6, 0x100 ;  /* 0x0000010000067882 */ /* 0x000fe40000000000 */
[----:B------:R-:W-:-:S04]  /*02c0*/  UIADD3 UR6, -UR6, 0x100000, URZ ;  /* 0x0010000006067890 */ /* 0x000fc8000fffe13f */
[----:B------:R-:W-:Y:S02]  /*02d0*/  USHF.L.U32 UR7, UR6, 0xb, URZ ;  /* 0x0000000b06077899 */ /* 0x000fe4000800063f */
[----:B------:R-:W-:Y:S02]  /*02e0*/  USHF.L.U32 UR6, UR6, 0x1, URZ ;  /* 0x0000000106067899 */ /* 0x000fe4000800063f */
[----:B0-----:R-:W-:Y:S02]  /*02f0*/  ULEA UR9, UR9, UR4, 0x18 ;  /* 0x0000000409097291 */ /* 0x001fe4000f8ec03f */
[----:B------:R-:W-:-:S04]  /*0300*/  UIADD3 UR4, -UR5, 0x100000, URZ ;  /* 0x0010000005047890 */ /* 0x000fc8000fffe13f */
[----:B------:R-:W-:Y:S02]  /*0310*/  USHF.L.U32 UR5, UR4, 0xb, URZ ;  /* 0x0000000b04057899 */ /* 0x000fe4000800063f */
[----:B------:R-:W-:Y:S01]  /*0320*/  USHF.L.U32 UR4, UR4, 0x1, URZ ;  /* 0x0000000104047899 */ /* 0x000fe2000800063f */
[----:B------:R-:W0:Y:S11]  /*0330*/  FENCE.VIEW.ASYNC.S ;  /* 0x00000000000073c6 */ /* 0x000e360000000000 */
[----:B0-----:R0:W1:Y:S01]  /*0340*/  SYNCS.EXCH.64 URZ, [UR9], UR4 ;  /* 0x00000004093f75b2 */ /* 0x0010620008000100 */
[----:B------:R0:W2:Y:S01]  /*0350*/  SYNCS.EXCH.64 URZ, [UR9+0x70], UR6 ;  /* 0x00007006093f75b2 */ /* 0x0000a20008000100 */
[----:B------:R0:W3:Y:S01]  /*0360*/  SYNCS.EXCH.64 URZ, [UR9+0x8], UR4 ;  /* 0x00000804093f75b2 */ /* 0x0000e20008000100 */
[----:B------:R0:W4:Y:S01]  /*0370*/  SYNCS.EXCH.64 URZ, [UR9+0x78], UR6 ;  /* 0x00007806093f75b2 */ /* 0x0001220008000100 */
[----:B------:R0:W0:Y:S01]  /*0380*/  SYNCS.EXCH.64 URZ, [UR9+0x10], UR4 ;  /* 0x00001004093f75b2 */ /* 0x0000220008000100 */
        /* <DEDUP_REMOVED lines=23> */
[----:B-1234-:R-:W-:Y:S01]  /*0500*/  NOP ;  /* 0x0000000000007918 */ /* 0x01efe20000000000 */
.L_x_3:
[----:B0-----:R-:W-:Y:S05]  /*0510*/  BSYNC B0 ;  /* 0x0000000000007941 */ /* 0x001fea0003800000 */
.L_x_2:
[----:B------:R-:W0:Y:S01]  /*0520*/  LDC R2, c[0x0][0x65c] ;  /* 0x00019700ff027b82 */ /* 0x000e220000000800 */
[----:B------:R-:W1:Y:S01]  /*0530*/  SHFL.IDX PT, R0, R0, RZ, 0x1f ;  /* 0x00001fff00007589 */ /* 0x000e6200000e0000 */
[----:B------:R-:W-:Y:S01]  /*0540*/  ELECT P0, URZ, PT ;  /* 0x00000000003f782f */ /* 0x000fe20003800000 */
[----:B------:R-:W-:Y:S01]  /*0550*/  IMAD.MOV.U32 R3, RZ, RZ, RZ ;  /* 0x000000ffff037224 */ /* 0x000fe200078e00ff */
[----:B------:R-:W-:Y:S01]  /*0560*/  UMOV UR4, 0x20 ;  /* 0x0000002000047882 */ /* 0x000fe20000000000 */
[----:B------:R-:W2:Y:S01]  /*0570*/  S2R R11, SR_CTAID.Y ;  /* 0x00000000000b7919 */ /* 0x000ea20000002600 */
[----:B------:R-:W-:Y:S01]  /*0580*/  NOP ;  /* 0x0000000000007918 */ /* 0x000fe20000000000 */
[----:B------:R-:W-:Y:S01]  /*0590*/  NOP ;  /* 0x0000000000007918 */ /* 0x000fe20000000000 */
[----:B0-----:R-:W-:Y:S02]  /*05a0*/  ISETP.NE.AND P4, PT, R2, 0x1, PT ;  /* 0x000000010200780c */ /* 0x001fe40003f85270 */
[----:B------:R-:W0:Y:S01]  /*05b0*/  S2R R2, SR_CTAID.X ;  /* 0x0000000000027919 */ /* 0x000e220000002500 */
[----:B-1----:R-:W-:-:S10]  /*05c0*/  ISETP.NE.OR P0, PT, R0, RZ, !P0 ;  /* 0x000000ff0000720c */ /* 0x002fd40004705670 */
[----:B------:R-:W0:Y:S01]  /*05d0*/  @P4 LDC R7, c[0x0][0x10] ;  /* 0x00000400ff074b82 */ /* 0x000e220000000800 */
[----:B--2---:R-:W-:Y:S02]  /*05e0*/  @P4 IMAD.MOV.U32 R4, RZ, RZ, R11 ;  /* 0x000000ffff044224 */ /* 0x004fe400078e000b */
[----:B------:R-:W-:Y:S01]  /*05f0*/  VOTEU.ALL UP0, P0 ;  /* 0x00000000003f7886 */ /* 0x000fe20000000000 */
[----:B------:R-:W-:Y:S01]  /*0600*/  @P4 IMAD.MOV.U32 R5, RZ, RZ, RZ ;  /* 0x000000ffff054224 */ /* 0x000fe200078e00ff */
[----:B------:R-:W-:Y:S01]  /*0610*/  VOTEU.ALL UP1, P0 ;  /* 0x00000000003f7886 */ /* 0x000fe20000020000 */
[----:B------:R-:W-:Y:S02]  /*0620*/  @P4 IMAD.MOV.U32 R13, RZ, RZ, RZ ;  /* 0x000000ffff0d4224 */ /* 0x000fe400078e00ff */
[----:B------:R-:W1:Y:S01]  /*0630*/  @!P4 LDC R9, c[0x0][0xc] ;  /* 0x00000300ff09cb82 */ /* 0x000e620000000800 */
[----:B------:R-:W-:Y:S01]  /*0640*/  @!UP0 UMOV UR6, 0x400 ;  /* 0x0000040000068882 */ /* 0x000fe20000000000 */
[----:B------:R-:W-:-:S04]  /*0650*/  @!UP0 UIADD3 UR4, -UR4, 0x100000, URZ ;  /* 0x0010000004048890 */ /* 0x000fc8000fffe13f */
[----:B------:R-:W-:Y:S02]  /*0660*/  @!UP0 USHF.L.U32 UR5, UR4, 0xb, URZ ;  /* 0x0000000b04058899 */ /* 0x000fe4000800063f */
[----:B------:R-:W-:Y:S01]  /*0670*/  @!UP0 USHF.L.U32 UR4, UR4, 0x1, URZ ;  /* 0x0000000104048899 */ /* 0x000fe2000800063f */
[----:B------:R-:W2:Y:S01]  /*0680*/  @!UP0 S2UR UR7, SR_CgaCtaId ;  /* 0x00000000000789c3 */ /* 0x000ea20000008800 */
[----:B0-----:R-:W-:-:S04]  /*0690*/  @P4 IMAD.WIDE.U32 R6, R2, R7, R4 ;  /* 0x0000000702064225 */ /* 0x001fc800078e0004 */
[----:B------:R-:W-:Y:S02]  /*06a0*/  @P4 IMAD.MOV.U32 R10, RZ, RZ, R6 ;  /* 0x000000ffff0a4224 */ /* 0x000fe400078e0006 */
[----:B------:R-:W-:Y:S02]  /*06b0*/  @P4 IMAD.IADD R14, R7, 0x1, R13 ;  /* 0x00000001070e4824 */ /* 0x000fe400078e020d */
[----:B-1----:R-:W-:-:S04]  /*06c0*/  @!P4 IMAD.WIDE.U32 R4, R9, R11, R2 ;  /* 0x0000000b0904c225 */ /* 0x002fc800078e0002 */
[----:B------:R-:W-:Y:S02]  /*06d0*/  @!P4 IMAD.MOV.U32 R10, RZ, RZ, R4 ;  /* 0x000000ffff0ac224 */ /* 0x000fe400078e0004 */
[----:B------:R-:W-:Y:S01]  /*06e0*/  @!P4 IMAD.MOV.U32 R14, RZ, RZ, R5 ;  /* 0x000000ffff0ec224 */ /* 0x000fe200078e0005 */
[----:B--2---:R-:W-:Y:S02]  /*06f0*/  @!UP0 ULEA UR6, UR7, UR6, 0x18 ;  /* 0x0000000607068291 */ /* 0x004fe4000f8ec03f */
[----:B------:R0:W-:Y:S01]  /*0700*/  STL [R1+0x45c], R10 ;  /* 0x00045c0a01007387 */ /* 0x0001e20000100800 */
[----:B------:R-:W-:-:S03]  /*0710*/  VOTEU.ALL UP0, P0 ;  /* 0x00000000003f7886 */ /* 0x000fc60000000000 */
[----:B------:R0:W-:Y:S04]  /*0720*/  STL [R1+0x458], R14 ;  /* 0x0004580e01007387 */ /* 0x0001e80000100800 */
[----:B------:R-:W1:Y:S02]  /*0730*/  FENCE.VIEW.ASYNC.S ;  /* 0x00000000000073c6 */ /* 0x000e640000000000 */
[----:B-1----:R0:W1:Y:S01]  /*0740*/  @!UP0 SYNCS.EXCH.64 URZ, [UR6+0xf0], UR4 ;  /* 0x0000f004063f85b2 */ /* 0x0020620008000100 */
[----:B------:R0:W1:Y:S01]  /*0750*/  @!UP1 SYNCS.EXCH.64 URZ, [UR6+0xf8], UR4 ;  /* 0x0000f804063f95b2 */ /* 0x0000620008000100 */
[----:B------:R-:W-:Y:S01]  /*0760*/  NOP ;  /* 0x0000000000007918 */ /* 0x000fe20000000000 */
[----:B-1----:R-:W-:Y:S06]  /*0770*/  BAR.SYNC.DEFER_BLOCKING 0x0 ;  /* 0x0000000000007b1d */ /* 0x002fec0000010000 */
[----:B0-----:R-:W-:Y:S05]  /*0780*/  @!P1 BRA `(.L_x_4) ;  /* 0x0000021400689947 */ /* 0x001fea0003800000 */
[----:B------:R-:W-:-:S06]  /*0790*/  UISETP.GT.U32.AND UP0, UPT, UR10, 0x1, UPT ;  /* 0x000000010a00788c */ /* 0x000fcc000bf04070 */
[----:B------:R-:W-:-:S13]  /*07a0*/  PLOP3.LUT P0, PT, PT, PT, UP0, 0x80, 0x0 ;  /* 0x000000000000781c */ /* 0x000fda0003f0f008 */
[----:B------:R-:W-:Y:S05]  /*07b0*/  @P0 EXIT ;  /* 0x000000000000094d */ /* 0x000fea0003800000 */
[----:B------:R-:W-:Y:S01]  /*07c0*/  IMAD.MOV.U32 R5, RZ, RZ, -0x1 ;  /* 0xffffffffff057424 */ /* 0x000fe200078e00ff */
[----:B------:R-:W-:Y:S01]  /*07d0*/  ULDC.64 UR4, c[0x0][0x650] ;  /* 0x0001940000047ab9 */ /* 0x000fe20000000a00 */
[----:B------:R-:W-:Y:S01]  /*07e0*/  IMAD.MOV.U32 R4, RZ, RZ, -0x1 ;  /* 0xffffffffff047424 */ /* 0x000fe200078e00ff */
[----:B------:R-:W-:Y:S01]  /*07f0*/  ISETP.GE.U32.AND P0, PT, R10, UR4, PT ;  /* 0x000000040a007c0c */ /* 0x000fe2000bf06070 */
[----:B------:R-:W-:Y:S01]  /*0800*/  UMOV UR10, 0xffffffff ;  /* 0xffffffff000a7882 */ /* 0x000fe20000000000 */
[----:B------:R0:W-:Y:S01]  /*0810*/  STL [R1+0x464], R5 ;  /* 0x0004640501007387 */ /* 0x0001e20000100800 */
[----:B------:R-:W-:Y:S02]  /*0820*/  PRMT R0, RZ, 0x7610, R0 ;  /* 0x00007610ff007816 */ /* 0x000fe40000000000 */
[----:B------:R-:W-:Y:S01]  /*0830*/  ISETP.GE.U32.AND.EX P0, PT, R14, UR5, PT, P0 ;  /* 0x000000050e007c0c */ /* 0x000fe2000bf06100 */
[----:B------:R0:W-:-:S12]  /*0840*/  STL [R1+0x460], R4 ;  /* 0x0004600401007387 */ /* 0x0001d80000100800 */
[----:B0-----:R-:W-:Y:S05]  /*0850*/  @P0 BRA `(.L_x_5) ;  /* 0x00000004006c0947 */ /* 0x001fea0003800000 */
[----:B------:R-:W-:Y:S01]  /*0860*/  ULDC.64 UR14, c[0x0][0x628] ;  /* 0x00018a00000e7ab9 */ /* 0x000fe20000000a00 */
[----:B------:R-:W0:Y:S01]  /*0870*/  LDC.64 R12, c[0x0][0x620] ;  /* 0x00018800ff0c7b82 */ /* 0x000e220000000a00 */
[----:B------:R-:W-:Y:S01]  /*0880*/  ISETP.NE.U32.AND P0, PT, RZ, UR14, PT ;  /* 0x0000000eff007c0c */ /* 0x000fe2000bf05070 */
[----:B------:R-:W-:Y:S01]  /*0890*/  ULDC UR11, c[0x0][0x630] ;  /* 0x00018c00000b7ab9 */ /* 0x000fe20000000800 */
[----:B------:R-:W-:Y:S02]  /*08a0*/  R2UR UR4, R10 ;  /* 0x000000000a0472ca */ /* 0x000fe400000e0000 */
[----:B------:R-:W-:Y:S02]  /*08b0*/  ISETP.NE.AND.EX P0, PT, RZ, UR15, PT, P0 ;  /* 0x0000000fff007c0c */ /* 0x000fe4000bf05300 */
[----:B------:R-:W-:-:S11]  /*08c0*/  R2UR UR5, R14 ;  /* 0x000000000e0572ca */ /* 0x000fd600000e0000 */
[----:B------:R-:W-:Y:S05]  /*08d0*/  @!P0 BRA `(.L_x_6) ;  /* 0x0000000000308947 */ /* 0x000fea0003800000 */
[----:B------:R-:W-:Y:S01]  /*08e0*/  R2UR UR4, R10 ;  /* 0x000000000a0472ca */ /* 0x000fe200000e0000 */
[----:B------:R-:W-:Y:S01]  /*08f0*/  ULDC UR8, c[0x0][0x634] ;  /* 0x00018d0000087ab9 */ /* 0x000fe20000000800 */
[----:B------:R-:W-:-:S11]  /*0900*/  R2UR UR10, R14 ;  /* 0x000000000e0a72ca */ /* 0x000fd600000e0000 */
[----:B------:R-:W-:-:S04]  /*0910*/  UIADD3 UR8, UP0, UR4, UR8, URZ ;  /* 0x0000000804087290 */ /* 0x000fc8000ff1e03f */
[----:B------:R-:W-:-:S04]  /*0920*/  UIADD3.X UR10, URZ, UR10, URZ, UP0, !UPT ;  /* 0x0000000a3f0a7290 */ /* 0x000fc800087fe43f */
[----:B------:R-:W-:-:S04]  /*0930*/  UIMAD.WIDE.U32 UR4, UR10, UR14, URZ ;  /* 0x0000000e0a0472a5 */ /* 0x000fc8000f8e003f */
[----:B------:R-:W-:Y:S02]  /*0940*/  UIMAD.WIDE.U32 UR6, UP0, UR8, UR15, UR4 ;  /* 0x0000000f080672a5 */ /* 0x000fe4000f800004 */
[----:B------:R-:W-:Y:S02]  /*0950*/  UIMAD.WIDE.U32 UR4, UR8, UR14, URZ ;  /* 0x0000000e080472a5 */ /* 0x000fe4000f8e003f */
[----:B------:R-:W-:Y:S02]  /*0960*/  UIADD3.X UR9, URZ, URZ, URZ, UP0, !UPT ;  /* 0x0000003f3f097290 */ /* 0x000fe400087fe43f */
[----:B------:R-:W-:Y:S01]  /*0970*/  UIADD3 URZ, UP0, UR5, UR6, URZ ;  /* 0x00000006053f7290 */ /* 0x000fe2000ff1e03f */
[----:B------:R-:W-:-:S03]  /*0980*/  UMOV UR8, UR7 ;  /* 0x0000000700087c82 */ /* 0x000fc60008000000 */
[----:B------:R-:W-:-:S12]  /*0990*/  UIMAD.WIDE.U32.X UR4, UR10, UR15, UR8, UP0 ;  /* 0x0000000f0a0472a5 */ /* 0x000fd800080e0408 */
.L_x_6:
[----:B------:R-:W-:Y:S01]  /*09a0*/  USHF.R.U64 UR10, UR4, UR11, UR5 ;  /* 0x0000000b040a7299 */ /* 0x000fe20008001205 */
[----:B------:R-:W1:Y:S01]  /*09b0*/  LDC R8, c[0x0][0x618] ;  /* 0x00018600ff087b82 */ /* 0x000e620000000800 */
[----:B------:R-:W-:Y:S01]  /*09c0*/  USHF.R.U32.HI UR4, URZ, UR11, UR5 ;  /* 0x0000000b3f047299 */ /* 0x000fe20008011605 */
[----:B------:R-:W-:Y:S01]  /*09d0*/  I2FP.F32.U32 R0, R2 ;  /* 0x0000000200007245 */ /* 0x000fe20000201000 */
[----:B------:R-:W-:Y:S01]  /*09e0*/  IMAD.MOV.U32 R4, RZ, RZ, R10 ;  /* 0x000000ffff047224 */ /* 0x000fe200078e000a */
[----:B------:R-:W-:Y:S01]  /*09f0*/  ULDC UR5, c[0x0][0x150] ;  /* 0x0000540000057ab9 */ /* 0x000fe20000000800 */
[----:B------:R-:W-:Y:S01]  /*0a00*/  IADD3 R7, P0, RZ, -UR10, RZ ;  /* 0x8000000aff077c10 */ /* 0x000fe2000ff1e0ff */
[----:B------:R-:W-:Y:S02]  /*0a10*/  IMAD.MOV.U32 R5, RZ, RZ, R14 ;  /* 0x000000ffff057224 */ /* 0x000fe400078e000e */
[----:B------:R-:W-:Y:S01]  /*0a20*/  FMUL R0, R0, UR5 ;  /* 0x0000000500007c20 */ /* 0x000fe20008400000 */
[----:B------:R-:W2:Y:S01]  /*0a30*/  LDC.64 R20, c[0x0][0x640] ;  /* 0x00019000ff147b82 */ /* 0x000ea20000000a00 */
[----:B------:R-:W-:Y:S01]  /*0a40*/  IMAD.X R9, RZ, RZ, ~UR4, P0 ;  /* 0x80000004ff097e24 */ /* 0x000fe200080e06ff */
[----:B------:R-:W-:Y:S01]  /*0a50*/  ULDC UR4, c[0x0][0x154] ;  /* 0x0000550000047ab9 */ /* 0x000fe20000000800 */
[----:B0-----:R-:W-:-:S02]  /*0a60*/  IMAD.WIDE.U32 R4, R7, R12, R4 ;  /* 0x0000000c07047225 */ /* 0x001fc400078e0004 */
[----:B------:R-:W0:Y:S03]  /*0a70*/  F2I.U32.TRUNC.NTZ R0, R0 ;  /* 0x0000000000007305 */ /* 0x000e26000020f000 */
[----:B------:R-:W3:Y:S01]  /*0a80*/  LDC R3, c[0x0][0x144] ;  /* 0x00005100ff037b82 */ /* 0x000ee20000000800 */
[----:B------:R-:W-:-:S04]  /*0a90*/  IMAD R6, R9, R12, RZ ;  /* 0x0000000c09067224 */ /* 0x000fc800078e02ff */
[----:B------:R-:W-:-:S03]  /*0aa0*/  IMAD R7, R7, R13, R6 ;  /* 0x0000000d07077224 */ /* 0x000fc600078e0206 */
[----:B------:R-:W4:Y:S01]  /*0ab0*/  LDC R10, c[0x0][0x608] ;  /* 0x00018200ff0a7b82 */ /* 0x000f220000000800 */
[----:B------:R-:W-:Y:S02]  /*0ac0*/  IMAD.IADD R5, R5, 0x1, R7 ;  /* 0x0000000105057824 */ /* 0x000fe400078e0207 */
[----:B------:R-:W-:Y:S02]  /*0ad0*/  IMAD.MOV.U32 R7, RZ, RZ, -0x1 ;  /* 0xffffffffff077424 */ /* 0x000fe400078e00ff */
[----:B0-----:R-:W-:Y:S01]  /*0ae0*/  IMAD.MOV R6, RZ, RZ, -R0 ;  /* 0x000000ffff067224 */ /* 0x001fe200078e0a00 */
[----:B-1----:R-:W-:Y:S02]  /*0af0*/  SHF.R.U64 R14, R4, R8, R5 ;  /* 0x00000008040e7219 */ /* 0x002fe40000001205 */
[----:B------:R-:W0:Y:S01]  /*0b00*/  LDC R18, c[0x0][0x658] ;  /* 0x00019600ff127b82 */ /* 0x000e220000000800 */
[----:B------:R-:W-:Y:S02]  /*0b10*/  I2FP.F32.U32 R4, R11 ;  /* 0x0000000b00047245 */ /* 0x000fe40000201000 */
[----:B--2---:R-:W-:-:S02]  /*0b20*/  ISETP.NE.U32.AND P0, PT, R20, RZ, PT ;  /* 0x000000ff1400720c */ /* 0x004fc40003f05070 */
[----:B------:R-:W-:Y:S01]  /*0b30*/  SHF.R.U32.HI R5, RZ, R8, R5 ;  /* 0x00000008ff057219 */ /* 0x000fe20000011605 */
[----:B------:R-:W-:Y:S01]  /*0b40*/  FMUL R4, R4, UR4 ;  /* 0x0000000404047c20 */ /* 0x000fe20008400000 */
[----:B------:R-:W-:Y:S01]  /*0b50*/  ISETP.NE.AND.EX P0, PT, R21, RZ, PT, P0 ;  /* 0x000000ff1500720c */ /* 0x000fe20003f05300 */
[----:B------:R-:W1:Y:S01]  /*0b60*/  LDC R12, c[0x0][0x148] ;  /* 0x00005200ff0c7b82 */ /* 0x000e620000000800 */
[----:B---3--:R-:W-:-:S07]  /*0b70*/  IMAD R0, R3, R6, R2 ;  /* 0x0000000603007224 */ /* 0x008fce00078e0202 */
[----:B------:R-:W2:Y:S01]  /*0b80*/  LDC R16, c[0x0][0x600] ;  /* 0x00018000ff107b82 */ /* 0x000ea20000000800 */
[-CC-:B----4-:R-:W-:Y:S02]  /*0b90*/  SHF.R.U64 R22, R14, R10.reuse, R5.reuse ;  /* 0x0000000a0e167219 */ /* 0x190fe40000001205 */
[----:B------:R-:W-:Y:S01]  /*0ba0*/  SHF.R.U32.HI R3, RZ, R10, R5 ;  /* 0x0000000aff037219 */ /* 0x000fe20000011605 */
[----:B------:R-:W-:Y:S01]  /*0bb0*/  IMAD.MOV.U32 R5, RZ, RZ, 0x1 ;  /* 0x00000001ff057424 */ /* 0x000fe200078e00ff */
[----:B------:R3:W4:Y:S03]  /*0bc0*/  F2I.U32.TRUNC.NTZ R10, R4 ;  /* 0x00000004000a7305 */ /* 0x000726000020f000 */
[----:B------:R-:W1:Y:S01]  /*0bd0*/  LDC R15, c[0x0][0x648] ;  /* 0x00019200ff0f7b82 */ /* 0x000e620000000800 */
[-C--:B0-----:R-:W-:Y:S02]  /*0be0*/  SHF.L.U32 R2, R7, R18.reuse, RZ ;  /* 0x0000001207027219 */ /* 0x081fe400000006ff */
[----:B------:R-:W-:-:S02]  /*0bf0*/  SHF.R.U64 R24, R22, R18, R3 ;  /* 0x0000001216187219 */ /* 0x000fc40000001203 */
[----:B------:R-:W-:Y:S02]  /*0c00*/  LOP3.LUT R9, RZ, R2, RZ, 0x33, !PT ;  /* 0x00000002ff097212 */ /* 0x000fe400078e33ff */
[-C--:B------:R-:W-:Y:S01]  /*0c10*/  SHF.R.U32.HI R3, RZ, R18.reuse, R3 ;  /* 0x00000012ff037219 */ /* 0x080fe20000011603 */
[----:B------:R-:W0:Y:S01]  /*0c20*/  LDC R17, c[0x0][0x638] ;  /* 0x00018e00ff117b82 */ /* 0x000e220000000800 */
[----:B------:R-:W-:Y:S01]  /*0c30*/  SHF.L.U32 R8, R5, R18, RZ ;  /* 0x0000001205087219 */ /* 0x000fe200000006ff */
[----:B------:R-:W-:-:S06]  /*0c40*/  IMAD.MOV.U32 R2, RZ, RZ, R24 ;  /* 0x000000ffff027224 */ /* 0x000fcc00078e0018 */
[----:B------:R-:W0:Y:S01]  /*0c50*/  LDC R19, c[0x0][0x610] ;  /* 0x00018400ff137b82 */ /* 0x000e220000000800 */
[----:B---34-:R-:W-:Y:S05]  /*0c60*/  @!P0 BRA `(.L_x_7) ;  /* 0x0000000000288947 */ /* 0x018fea0003800000 */
[----:B------:R-:W3:Y:S02]  /*0c70*/  LDC R7, c[0x0][0x64c] ;  /* 0x00019300ff077b82 */ /* 0x000ee40000000800 */
[----:B---3--:R-:W-:-:S05]  /*0c80*/  IADD3 R7, P0, R24, R7, RZ ;  /* 0x0000000718077210 */ /* 0x008fca0007f1e0ff */
[----:B------:R-:W-:-:S04]  /*0c90*/  IMAD.X R13, RZ, RZ, R3, P0 ;  /* 0x000000ffff0d7224 */ /* 0x000fc800000e0603 */
[----:B------:R-:W-:-:S04]  /*0ca0*/  IMAD.WIDE.U32 R2, R13, R20, RZ ;  /* 0x000000140d027225 */ /* 0x000fc800078e00ff */
[----:B------:R-:W-:-:S04]  /*0cb0*/  IMAD.WIDE.U32 R4, P0, R7, R21, R2 ;  /* 0x0000001507047225 */ /* 0x000fc80007800002 */
[----:B------:R-:W-:-:S04]  /*0cc0*/  IMAD.WIDE.U32 R2, R7, R20, RZ ;  /* 0x0000001407027225 */ /* 0x000fc800078e00ff */
[----:B------:R-:W-:Y:S01]  /*0cd0*/  IMAD.X R7, RZ, RZ, RZ, P0 ;  /* 0x000000ffff077224 */ /* 0x000fe200000e06ff */
[----:B------:R-:W-:Y:S01]  /*0ce0*/  IADD3 RZ, P0, R3, R4, RZ ;  /* 0x0000000403ff7210 */ /* 0x000fe20007f1e0ff */
[----:B------:R-:W-:-:S04]  /*0cf0*/  IMAD.MOV.U32 R6, RZ, RZ, R5 ;  /* 0x000000ffff067224 */ /* 0x000fc800078e0005 */
[----:B------:R-:W-:-:S08]  /*0d00*/  IMAD.WIDE.U32.X R2, R13, R21, R6, P0 ;  /* 0x000000150d027225 */ /* 0x000fd000000e0406 */
.L_x_7:
[----:B-1----:R-:W-:Y:S01]  /*0d10*/  SHF.R.U64 R2, R2, R15, R3 ;  /* 0x0000000f02027219 */ /* 0x002fe20000001203 */
[----:B--2---:R-:W-:Y:S01]  /*0d20*/  VIADD R3, R16, 0xffffffff ;  /* 0xffffffff10037836 */ /* 0x004fe20000000000 */
[----:B------:R-:W-:Y:S01]  /*0d30*/  LOP3.LUT R9, R22, R9, RZ, 0xc0, !PT ;  /* 0x0000000916097212 */ /* 0x000fe200078ec0ff */
[----:B------:R-:W-:Y:S02]  /*0d40*/  IMAD.MOV R10, RZ, RZ, -R10 ;  /* 0x000000ffff0a7224 */ /* 0x000fe400078e0a0a */
[----:B------:R-:W-:Y:S01]  /*0d50*/  IMAD.MOV R4, RZ, RZ, -R2 ;  /* 0x000000ffff047224 */ /* 0x000fe200078e0a02 */
[----:B------:R-:W-:Y:S01]  /*0d60*/  LOP3.LUT R14, R14, R3, RZ, 0xc0, !PT ;  /* 0x000000030e0e7212 */ /* 0x000fe200078ec0ff */
[----:B------:R-:W-:Y:S02]  /*0d70*/  @P4 IMAD R0, R12, R10, R11 ;  /* 0x0000000a0c004224 */ /* 0x000fe400078e020b */
[----:B------:R-:W-:Y:S02]  /*0d80*/  IMAD R9, R8, R2, R9 ;  /* 0x0000000208097224 */ /* 0x000fe400078e0209 */
[----:B0-----:R-:W-:-:S02]  /*0d90*/  IMAD R3, R4, R17, R24 ;  /* 0x0000001104037224 */ /* 0x001fc400078e0218 */
[----:B------:R-:W-:Y:S02]  /*0da0*/  IMAD R2, R9, R19, R0 ;  /* 0x0000001309027224 */ /* 0x000fe400078e0200 */
[----:B------:R-:W-:Y:S02]  /*0db0*/  IMAD R3, R3, R16, R14 ;  /* 0x0000001003037224 */ /* 0x000fe400078e020e */
[----:B------:R-:W-:-:S03]  /*0dc0*/  IMAD.MOV.U32 R0, RZ, RZ, 0x1 ;  /* 0x00000001ff007424 */ /* 0x000fc600078e00ff */
[----:B------:R-:W-:Y:S02]  /*0dd0*/  SEL R4, R3, R2, !P4 ;  /* 0x0000000203047207 */ /* 0x000fe40006000000 */
[----:B------:R-:W-:-:S03]  /*0de0*/  SEL R2, R2, R3, !P4 ;  /* 0x0000000302027207 */ /* 0x000fc60006000000 */
[----:B------:R0:W-:Y:S04]  /*0df0*/  STL [R1+0x460], R4 ;  /* 0x0004600401007387 */ /* 0x0001e80000100800 */
[----:B------:R0:W-:Y:S02]  /*0e00*/  STL [R1+0x464], R2 ;  /* 0x0004640201007387 */ /* 0x0001e40000100800 */
.L_x_5:
[----:B------:R-:W-:-:S08]  /*0e10*/  NOP ;  /* 0x0000000000007918 */ /* 0x000fd00000000000 */
[----:B------:R-:W1:Y:S02]  /*0e20*/  USETMAXREG.TRY_ALLOC.CTAPOOL UP0, 0xf0 ;  /* 0x000000f0000079c8 */ /* 0x000e640008000600 */
[----:B-1----:R-:W-:-:S13]  /*0e30*/  PLOP3.LUT P0, PT, PT, PT, UP0, 0x80, 0x0 ;  /* 0x000000000000781c */ /* 0x002fda0003f0f008 */
[----:B------:R-:W-:Y:S05]  /*0e40*/  @!P0 BRA `(.L_x_5) ;  /* 0xfffffffc00f08947 */ /* 0x000fea000383ffff */
[----:B------:R-:W-:Y:S01]  /*0e50*/  ULDC.64 UR4, c[0x0][0x598] ;  /* 0x0001660000047ab9 */ /* 0x000fe20000000a00 */
[----:B------:R-:W-:Y:S01]  /*0e60*/  ULDC.64 UR20, c[0x0][0x208] ;  /* 0x0000820000147ab9 */ /* 0x000fe20000000a00 */
[----:B------:R-:W-:-:S04]  /*0e70*/  ISETP.NE.U32.AND P0, PT, RZ, UR4, PT ;  /* 0x00000004ff007c0c */ /* 0x000fc8000bf05070 */
[----:B------:R-:W-:-:S13]  /*0e80*/  ISETP.NE.AND.EX P0, PT, RZ, UR5, PT, P0 ;  /* 0x00000005ff007c0c */ /* 0x000fda000bf05300 */
[----:B------:R-:W-:Y:S05]  /*0e90*/  @!P0 BRA `(.L_x_8) ;  /* 0x0000000000208947 */ /* 0x000fea0003800000 */
[----:B0-----:R-:W0:Y:S02]  /*0ea0*/  LDC.64 R2, c[0x0][0x598] ;  /* 0x00016600ff027b82 */ /* 0x001e240000000a00 */
[----:B0-----:R-:W2:Y:S02]  /*0eb0*/  LDG.E.64 R2, desc[UR20][R2.64] ;  /* 0x0000001402027981 */ /* 0x001ea4000c1e1b00 */
[----:B--2---:R-:W-:-:S04]  /*0ec0*/  ISETP.NE.U32.AND P0, PT, R2, RZ, PT ;  /* 0x000000ff0200720c */ /* 0x004fc80003f05070 */
[----:B------:R-:W-:-:S13]  /*0ed0*/  ISETP.NE.AND.EX P0, PT, R3, RZ, PT, P0 ;  /* 0x000000ff0300720c */ /* 0x000fda0003f05300 */
[----:B------:R-:W-:Y:S05]  /*0ee0*/  @!P0 BRA `(.L_x_8) ;  /* 0x00000000000c8947 */ /* 0x000fea0003800000 */
[----:B------:R-:W2:Y:S02]  /*0ef0*/  LD.E R2, desc[UR20][R2.64] ;  /* 0x0000001402027980 */ /* 0x000ea4000c101900 */
[----:B--2---:R-:W-:Y:S01]  /*0f00*/  R2UR UR22, R2 ;  /* 0x00000000021672ca */ /* 0x004fe200000e0000 */
[----:B------:R-:W-:-:S14]  /*0f10*/  BRA `(.L_x_9) ;  /* 0x0000000000247947 */ /* 0x000fdc0003800000 */
.L_x_8:
[----:B------:R-:W-:Y:S02]  /*0f20*/  ULDC.64 UR4, c[0x0][0x588] ;  /* 0x0001620000047ab9 */ /* 0x000fe40000000a00 */
[----:B------:R-:W-:-:S04]  /*0f30*/  ISETP.NE.U32.AND P0, PT, RZ, UR4, PT ;  /* 0x00000004ff007c0c */ /* 0x000fc8000bf05070 */
[----:B------:R-:W-:-:S13]  /*0f40*/  ISETP.NE.AND.EX P0, PT, RZ, UR5, PT, P0 ;  /* 0x00000005ff007c0c */ /* 0x000fda000bf05300 */
[----:B------:R-:W-:Y:S05]  /*0f50*/  @!P0 BRA `(.L_x_10) ;  /* 0x0000000000108947 */ /* 0x000fea0003800000 */
[----:B0-----:R-:W0:Y:S02]  /*0f60*/  LDC.64 R2, c[0x0][0x588] ;  /* 0x00016200ff027b82 */ /* 0x001e240000000a00 */
[----:B0-----:R-:W2:Y:S02]  /*0f70*/  LDG.E R2, desc[UR20][R2.64] ;  /* 0x0000001402027981 */ /* 0x001ea4000c1e1900 */
[----:B--2---:R-:W-:Y:S01]  /*0f80*/  R2UR UR22, R2 ;  /* 0x00000000021672ca */ /* 0x004fe200000e0000 */
[----:B------:R-:W-:-:S14]  /*0f90*/  BRA `(.L_x_9) ;  /* 0x0000000000047947 */ /* 0x000fdc0003800000 */
.L_x_10:
[----:B------:R-:W-:-:S05]  /*0fa0*/  ULDC UR22, c[0x0][0x580] ;  /* 0x0001600000167ab9 */ /* 0x000fca0000000800 */
.L_x_9:
[----:B------:R-:W-:Y:S02]  /*0fb0*/  ULDC.64 UR4, c[0x0][0x5a0] ;  /* 0x0001680000047ab9 */ /* 0x000fe40000000a00 */
        /* <DEDUP_REMOVED lines=11> */
.L_x_11:
        /* <DEDUP_REMOVED lines=8> */
.L_x_13:
[----:B------:R-:W-:-:S05]  /*10f0*/  ULDC UR23, c[0x0][0x584] ;  /* 0x0001610000177ab9 */ /* 0x000fca0000000800 */
.L_x_12:
[----:B------:R-:W-:-:S13]  /*1100*/  LOP3.LUT P0, RZ, R0, 0xff, RZ, 0xc0, !PT ;  /* 0x000000ff00ff7812 */ /* 0x000fda000780c0ff */
[----:B------:R-:W-:Y:S05]  /*1110*/  @!P0 EXIT ;  /* 0x000000000000894d */ /* 0x000fea0003800000 */
[----:B------:R-:W-:Y:S01]  /*1120*/  ULDC UR4, c[0x0][0x28c] ;  /* 0x0000a30000047ab9 */ /* 0x000fe20000000800 */
[----:B------:R-:W-:Y:S02]  /*1130*/  ULOP3.LUT UR24, UR13, 0x1, URZ, 0xfc, !UPT ;  /* 0x000000010d187892 */ /* 0x000fe4000f8efc3f */
[----:B------:R-:W-:-:S04]  /*1140*/  UIADD3 UR4, UR4, 0x1f, URZ ;  /* 0x0000001f04047890 */ /* 0x000fc8000fffe03f */
[----:B------:R-:W-:-:S04]  /*1150*/  USHF.R.S32.HI UR5, URZ, 0x1f, UR4 ;  /* 0x0000001f3f057899 */ /* 0x000fc80008011404 */
[----:B------:R-:W-:-:S03]  /*1160*/  ULEA.HI UR5, UR5, UR4, URZ, 0x5 ;  /* 0x0000000405057291 */ /* 0x000fc6000f8f283f */
[----:B------:R-:W-:Y:S01]  /*1170*/  UMOV UR4, URZ ;  /* 0x0000003f00047c82 */ /* 0x000fe20008000000 */
[----:B------:R-:W-:-:S03]  /*1180*/  USHF.R.S32.HI UR9, URZ, 0x5, UR5 ;  /* 0x000000053f097899 */ /* 0x000fc60008011405 */
[----:B------:R-:W-:-:S09]  /*1190*/  UMOV UR5, URZ ;  /* 0x0000003f00057c82 */ /* 0x000fd20008000000 */
.L_x_550:
[----:B------:R-:W-:Y:S01]  /*11a0*/  STL [R1+0x454], RZ ;  /* 0x000454ff01007387 */ /* 0x000fe20000100800 */
[----:B-1----:R-:W1:Y:S01]  /*11b0*/  S2UR UR16, SR_CgaCtaId ;  /* 0x00000000001079c3 */ /* 0x002e620000008800 */
[----:B------:R-:W-:Y:S01]  /*11c0*/  UMOV UR15, 0x400 ;  /* 0x00000400000f7882 */ /* 0x000fe20000000000 */
[----:B------:R-:W-:Y:S01]  /*11d0*/  UMOV UR6, URZ ;  /* 0x0000003f00067c82 */ /* 0x000fe20008000000 */
[----:B------:R-:W-:Y:S01]  /*11e0*/  STL [R1+0x450], RZ ;  /* 0x000450ff01007387 */ /* 0x000fe20000100800 */
[----:B------:R-:W-:Y:S01]  /*11f0*/  UMOV UR7, URZ ;  /* 0x0000003f00077c82 */ /* 0x000fe20008000000 */
[----:B------:R-:W-:Y:S01]  /*1200*/  UMOV UR8, URZ ;  /* 0x0000003f00087c82 */ /* 0x000fe20008000000 */
[----:B------:R-:W-:Y:S01]  /*1210*/  CS2R R236, SRZ ;  /* 0x0000000000ec7805 */ /* 0x000fe2000001ff00 */
[----:B------:R-:W-:Y:S01]  /*1220*/  STL [R1+0x44c], RZ ;  /* 0x00044cff01007387 */ /* 0x000fe20000100800 */
[----:B0-----:R-:W0:Y:S01]  /*1230*/  LDC R2, c[0x0][0x28c] ;  /* 0x0000a300ff027b82 */ /* 0x001e220000000800 */
[----:B------:R-:W-:-:S02]  /*1240*/  CS2R R234, SRZ ;  /* 0x0000000000ea7805 */ /* 0x000fc4000001ff00 */
[----:B------:R-:W-:Y:S01]  /*1250*/  CS2R R232, SRZ ;  /* 0x0000000000e87805 */ /* 0x000fe2000001ff00 */
[----:B------:R-:W-:Y:S01]  /*1260*/  STL [R1+0x448], RZ ;  /* 0x000448ff01007387 */ /* 0x000fe20000100800 */
[----:B------:R-:W-:Y:S02]  /*1270*/  CS2R R230, SRZ ;  /* 0x0000000000e67805 */ /* 0x000fe4000001ff00 */
[----:B------:R-:W-:Y:S02]  /*1280*/  CS2R R228, SRZ ;  /* 0x0000000000e47805 */ /* 0x000fe4000001ff00 */
[----:B------:R-:W-:Y:S01]  /*1290*/  CS2R R226, SRZ ;  /* 0x0000000000e27805 */ /* 0x000fe2000001ff00 */
[----:B------:R-:W-:Y:S01]  /*12a0*/  STL [R1+0x444], RZ ;  /* 0x000444ff01007387 */ /* 0x000fe20000100800 */
[----:B------:R-:W-:Y:S02]  /*12b0*/  CS2R R224, SRZ ;  /* 0x0000000000e07805 */ /* 0x000fe4000001ff00 */
        /* <DEDUP_REMOVED lines=15> */
[----:B0-----:R-:W-:Y:S02]  /*13b0*/  ISETP.GE.AND P0, PT, R2, 0x1, PT ;  /* 0x000000010200780c */ /* 0x001fe40003f06270 */
        /* <DEDUP_REMOVED lines=131> */
[----:B------:R-:W-:-:S03]  /*1bf0*/  CS2R R150, SRZ ;  /* 0x0000000000967805 */ /* 0x000fc6000001ff00 */
[----:B------:R-:W-:Y:S04]  /*1c00*/  STL [R1+0x3ac], RZ ;  /* 0x0003acff01007387 */ /* 0x000fe80000100800 */
        /* <DEDUP_REMOVED lines=107> */
[----:B------:R-:W-:Y:S04]  /*22c0*/  STL [R1], RZ ;  /* 0x000000ff01007387 */ /* 0x000fe80000100800 */
        /* <DEDUP_REMOVED lines=39> */
[----:B------:R-:W-:Y:S01]  /*2540*/  STL [R1+0xa0], RZ ;  /* 0x0000a0ff01007387 */ /* 0x000fe20000100800 */
[----:B------:R-:W0:Y:S03]  /*2550*/  S2R R0, SR_TID.X ;  /* 0x0000000000007919 */ /* 0x000e260000002100 */
        /* <DEDUP_REMOVED lines=8> */
[----:B0-----:R-:W-:-:S03]  /*25e0*/  LOP3.LUT R0, R0, 0x80, RZ, 0xc0, !PT ;  /* 0x0000008000007812 */ /* 0x001fc600078ec0ff */
[----:B------:R-:W-:Y:S01]  /*25f0*/  STL [R1+0xc4], RZ ;  /* 0x0000c4ff01007387 */ /* 0x000fe20000100800 */
[----:B------:R-:W-:-:S03]  /*2600*/  SHF.R.U32.HI R0, RZ, 0x7, R0 ;  /* 0x00000007ff007819 */ /* 0x000fc60000011600 */
        /* <DEDUP_REMOVED lines=33> */
[----:B------:R-:W0:Y:S04]  /*2820*/  SHFL.IDX PT, R0, R0, RZ, 0x1f ;  /* 0x00001fff00007589 */ /* 0x000e2800000e0000 */
[----:B--2---:R2:W-:Y:S04]  /*2830*/  STL [R1+0x14c], RZ ;  /* 0x00014cff01007387 */ /* 0x0045e80000100800 */
[----:B------:R2:W-:Y:S04]  /*2840*/  STL [R1+0x150], RZ ;  /* 0x000150ff01007387 */ /* 0x0005e80000100800 */
[----:B------:R2:W-:Y:S04]  /*2850*/  STL [R1+0x154], RZ ;  /* 0x000154ff01007387 */ /* 0x0005e80000100800 */
[----:B------:R2:W-:Y:S04]  /*2860*/  STL [R1+0x158], RZ ;  /* 0x000158ff01007387 */ /* 0x0005e80000100800 */
[----:B------:R2:W-:Y:S04]  /*2870*/  STL [R1+0x15c], RZ ;  /* 0x00015cff01007387 */ /* 0x0005e80000100800 */
[----:B------:R2:W-:Y:S01]  /*2880*/  STL [R1+0x160], RZ ;  /* 0x000160ff01007387 */ /* 0x0005e20000100800 */
[----:B0-----:R-:W-:Y:S01]  /*2890*/  R2UR UR12, R0 ;  /* 0x00000000000c72ca */ /* 0x001fe200000e0000 */
[----:B------:R-:W-:-:S02]  /*28a0*/  IMAD.U32 R0, RZ, RZ, UR4 ;  /* 0x00000004ff007e24 */ /* 0x000fc4000f8e00ff */
[----:B------:R2:W-:Y:S04]  /*28b0*/  STL [R1+0x164], RZ ;  /* 0x000164ff01007387 */ /* 0x0005e80000100800 */
[----:B------:R2:W-:Y:S04]  /*28c0*/  STL [R1+0x168], RZ ;  /* 0x000168ff01007387 */ /* 0x0005e80000100800 */
[----:B------:R2:W-:Y:S02]  /*28d0*/  STL [R1+0x16c], RZ ;  /* 0x00016cff01007387 */ /* 0x0005e40000100800 */
[----:B------:R-:W-:-:S02]  /*28e0*/  ULEA.HI UR11, UR12, UR12, URZ, 0x1 ;  /* 0x0000000c0c0b7291 */ /* 0x000fc4000f8f083f */
[----:B------:R2:W-:Y:S02]  /*28f0*/  STL [R1+0x170], RZ ;  /* 0x000170ff01007387 */ /* 0x0005e40000100800 */
[----:B------:R-:W-:Y:S02]  /*2900*/  ULOP3.LUT UR14, UR11, 0x1ffffe, URZ, 0xc0, !UPT ;  /* 0x001ffffe0b0e7892 */ /* 0x000fe4000f8ec03f */
[----:B------:R2:W-:Y:S01]  /*2910*/  STL [R1+0x174], RZ ;  /* 0x000174ff01007387 */ /* 0x0005e20000100800 */
[----:B-1----:R-:W-:Y:S02]  /*2920*/  ULEA UR11, UR16, UR15, 0x18 ;  /* 0x0000000f100b7291 */ /* 0x002fe4000f8ec03f */
[----:B------:R-:W-:Y:S01]  /*2930*/  UIADD3 UR14, UR12, -UR14, URZ ;  /* 0x8000000e0c0e7290 */ /* 0x000fe2000fffe03f */
[----:B------:R2:W-:Y:S03]  /*2940*/  STL [R1+0x178], RZ ;  /* 0x000178ff01007387 */ /* 0x0005e60000100800 */
[----:B------:R-:W-:Y:S01]  /*2950*/  ULEA UR14, UR14, UR11, 0xb ;  /* 0x0000000b0e0e7291 */ /* 0x000fe2000f8e583f */
[----:B------:R2:W-:Y:S03]  /*2960*/  STL [R1+0x17c], RZ ;  /* 0x00017cff01007387 */ /* 0x0005e60000100800 */
[----:B------:R-:W-:Y:S01]  /*2970*/  UIADD3 UR14, UR14, 0x200, URZ ;  /* 0x000002000e0e7890 */ /* 0x000fe2000fffe03f */
[----:B------:R2:W-:Y:S03]  /*2980*/  STL [R1+0x180], RZ ;  /* 0x000180ff01007387 */ /* 0x0005e60000100800 */
[----:B------:R-:W-:Y:S01]  /*2990*/  USHF.R.U32.HI UR12, URZ, 0x4, UR14 ;  /* 0x000000043f0c7899 */ /* 0x000fe2000801160e */
[----:B------:R2:W-:Y:S02]  /*29a0*/  STL [R1+0x184], RZ ;  /* 0x000184ff01007387 */ /* 0x0005e40000100800 */
[----:B------:R-:W-:Y:S01]  /*29b0*/  UMOV UR14, UR5 ;  /* 0x00000005000e7c82 */ /* 0x000fe20008000000 */
[----:B------:R-:W-:Y:S01]  /*29c0*/  ULOP3.LUT UR12, UR12, 0x3fff, URZ, 0xc0, !UPT ;  /* 0x00003fff0c0c7892 */ /* 0x000fe2000f8ec03f */
[----:B------:R2:W-:Y:S04]  /*29d0*/  STL [R1+0x188], RZ ;  /* 0x000188ff01007387 */ /* 0x0005e80000100800 */
        /* <DEDUP_REMOVED lines=28> */
[----:B------:R2:W-:Y:S01]  /*2ba0*/  STL [R1+0x1fc], RZ ;  /* 0x0001fcff01007387 */ /* 0x0005e20000100800 */
[----:B------:R-:W-:Y:S05]  /*2bb0*/  @!P0 BRA `(.L_x_14) ;  /* 0x0000003400dc8947 */ /* 0x000fea0003800000 */
[----:B------:R-:W-:-:S06]  /*2bc0*/  UISETP.NE.AND UP0, UPT, UR24, 0x3, UPT ;  /* 0x000000031800788c */ /* 0x000fcc000bf05270 */
[----:B------:R-:W-:-:S13]  /*2bd0*/  PLOP3.LUT P1, PT, PT, PT, UP0, 0x80, 0x0 ;  /* 0x000000000000781c */ /* 0x000fda0003f2f008 */
[----:B------:R-:W-:Y:S05]  /*2be0*/  @!P1 BRA `(.L_x_15) ;  /* 0x0000000000049947 */ /* 0x000fea0003800000 */
[----:B------:R-:W-:Y:S01]  /*2bf0*/  BPT.TRAP 0x1 ;  /* 0x000000040000795c */ /* 0x000fe20000300000 */
.L_x_15:
[----:B------:R-:W-:Y:S01]  /*2c00*/  ULEA UR7, UR5, UR11, 0x3 ;  /* 0x0000000b05077291 */ /* 0x000fe2000f8e183f */
[----:B------:R-:W-:-:S05]  /*2c10*/  IMAD.U32 R0, RZ, RZ, UR4 ;  /* 0x00000004ff007e24 */ /* 0x000fca000f8e00ff */
[----:B------:R-:W-:-:S04]  /*2c20*/  SHF.L.U32 R0, R0, 0x1f, RZ ;  /* 0x0000001f00007819 */ /* 0x000fc800000006ff */
[----:B------:R0:W1:Y:S01]  /*2c30*/  SYNCS.PHASECHK.TRANS64.TRYWAIT P0, [UR7], R0 ;  /* 0x00000000ff0075a7 */ /* 0x0000620008000147 */
[----:B------:R-:W-:Y:S05]  /*2c40*/  @!P1 BRA `(.L_x_16) ;  /* 0x0000000000049947 */ /* 0x000fea0003800000 */
[----:B------:R-:W-:Y:S01]  /*2c50*/  BPT.TRAP 0x1 ;  /* 0x000000040000795c */ /* 0x000fe20000300000 */
.L_x_16:
[----:B------:R3:W-:Y:S01]  /*2c60*/  STL [R1+0x454], RZ ;  /* 0x000454ff01007387 */ /* 0x0007e20000100800 */
[----:B------:R-:W-:Y:S01]  /*2c70*/  UMOV UR6, 0x1 ;  /* 0x0000000100067882 */ /* 0x000fe20000000000 */
[----:B-1----:R-:W-:Y:S05]  /*2c80*/  @P0 BRA `(.L_x_17) ;  /* 0x0000000000080947 */ /* 0x002fea0003800000 */
[----:B------:R-:W1:Y:S02]  /*2c90*/  SYNCS.PHASECHK.TRANS64.TRYWAIT P0, [UR7], R0 ;  /* 0x00000000ff0075a7 */ /* 0x000e640008000147 */
[----:B-1----:R-:W-:Y:S05]  /*2ca0*/  @!P0 BRA `(.L_x_18) ;  /* 0x0000020c00388947 */ /* 0x002fea0003800000 */
.L_x_17:
[----:B------:R-:W-:Y:S01]  /*2cb0*/  UIADD3 UR7, UR11, 0x1c200, URZ ;  /* 0x0001c2000b077890 */ /* 0x000fe2000fffe03f */
[----:B------:R-:W-:Y:S01]  /*2cc0*/  WARPGROUP.ARRIVE ;  /* 0x00000000000079c5 */ /* 0x000fe20000000000 */
[----:B------:R-:W-:Y:S01]  /*2cd0*/  ULOP3.LUT UR16, UR12, 0x10000, URZ, 0xfc, !UPT ;  /* 0x000100000c107892 */ /* 0x000fe2000f8efc3f */
[----:B------:R-:W-:Y:S01]  /*2ce0*/  STL [R1+0x450], RZ ;  /* 0x000450ff01007387 */ /* 0x000fe20000100800 */
[----:B------:R-:W-:Y:S01]  /*2cf0*/  USHF.R.U32.HI UR7, URZ, 0x4, UR7 ;  /* 0x000000043f077899 */ /* 0x000fe20008011607 */
[----:B------:R-:W-:Y:S01]  /*2d00*/  CS2R R236, SRZ ;  /* 0x0000000000ec7805 */ /* 0x000fe2000001ff00 */
[----:B------:R-:W-:Y:S01]  /*2d10*/  ULEA UR16, UR5, UR16, 0x9 ;  /* 0x0000001005107291 */ /* 0x000fe2000f8e483f */
[----:B------:R-:W-:Y:S01]  /*2d20*/  STL [R1+0x44c], RZ ;  /* 0x00044cff01007387 */ /* 0x000fe20000100800 */
[----:B------:R-:W-:Y:S01]  /*2d30*/  ULOP3.LUT UR7, UR7, 0x3fff, URZ, 0xc0, !UPT ;  /* 0x00003fff07077892 */ /* 0x000fe2000f8ec03f */
[----:B------:R-:W-:Y:S01]  /*2d40*/  CS2R R234, SRZ ;  /* 0x0000000000ea7805 */ /* 0x000fe2000001ff00 */
[----:B------:R-:W-:Y:S01]  /*2d50*/  UMOV UR17, 0xc0000010 ;  /* 0xc000001000117882 */ /* 0x000fe20000000000 */
[----:B------:R-:W-:Y:S01]  /*2d60*/  UMOV UR19, 0xc0000010 ;  /* 0xc000001000137882 */ /* 0x000fe20000000000 */
[----:B------:R-:W-:Y:S01]  /*2d70*/  ULOP3.LUT UR7, UR7, 0x10000, URZ, 0xfc, !UPT ;  /* 0x0001000007077892 */ /* 0x000fe2000f8efc3f */
[----:B------:R-:W-:Y:S01]  /*2d80*/  STL [R1+0x448], RZ ;  /* 0x000448ff01007387 */ /* 0x000fe20000100800 */
[----:B------:R-:W-:-:S02]  /*2d90*/  CS2R R232, SRZ ;  /* 0x0000000000e87805 */ /* 0x000fc4000001ff00 */
[----:B------:R-:W-:Y:S01]  /*2da0*/  CS2R R230, SRZ ;  /* 0x0000000000e67805 */ /* 0x000fe2000001ff00 */
[----:B------:R-:W-:Y:S01]  /*2db0*/  ULEA UR18, UR5, UR7, 0x9 ;  /* 0x0000000705127291 */ /* 0x000fe2000f8e483f */
[----:B------:R-:W-:Y:S01]  /*2dc0*/  STL [R1+0x444], RZ ;  /* 0x000444ff01007387 */ /* 0x000fe20000100800 */
[----:B------:R-:W-:Y:S01]  /*2dd0*/  CS2R R228, SRZ ;  /* 0x0000000000e47805 */ /* 0x000fe2000001ff00 */
[----:B------:R-:W-:Y:S01]  /*2de0*/  ULDC UR7, c[0x0][0x50c] ;  /* 0x0001430000077ab9 */ /* 0x000fe20000000800 */
[----:B------:R-:W-:Y:S01]  /*2df0*/  CS2R R226, SRZ ;  /* 0x0000000000e27805 */ /* 0x000fe2000001ff00 */
[----:B------:R-:W-:Y:S01]  /*2e00*/  STL [R1+0x440], RZ ;  /* 0x000440ff01007387 */ /* 0x000fe20000100800 */
[----:B------:R-:W-:Y:S01]  /*2e10*/  UISETP.NE.AND UP0, UPT, UR7, 0x1, UPT ;  /* 0x000000010700788c */ /* 0x000fe2000bf05270 */
[----:B------:R-:W-:Y:S02]  /*2e20*/  CS2R R224, SRZ ;  /* 0x0000000000e07805 */ /* 0x000fe4000001ff00 */
[----:B------:R-:W-:Y:S01]  /*2e30*/  CS2R R222, SRZ ;  /* 0x0000000000de7805 */ /* 0x000fe2000001ff00 */
[----:B------:R-:W-:Y:S01]  /*2e40*/  QGMMA.64x256x32.F32.E5M2.E5M2 R4, gdesc[UR16], RZ, !UPT, gsb0 ;  /* 0x03e00000100479f3 */ /* 0x000fe2000c0038ff */
[----:B------:R-:W-:Y:S01]  /*2e50*/  STL [R1+0x43c], RZ ;  /* 0x00043cff01007387 */ /* 0x000fe20000100800 */
[----:B------:R-:W-:Y:S01]  /*2e60*/  UIADD3 UR16, UR16, 0x100, URZ ;  /* 0x0000010010107890 */ /* 0x000fe2000fffe03f */
[----:B------:R-:W-:Y:S01]  /*2e70*/  CS2R R220, SRZ ;  /* 0x0000000000dc7805 */ /* 0x000fe2000001ff00 */
[----:B------:R-:W-:Y:S01]  /*2e80*/  UMOV UR17, 0xc0000010 ;  /* 0xc000001000117882 */ /* 0x000fe20000000000 */
[----:B------:R-:W-:Y:S01]  /*2e90*/  STL [R1+0x438], RZ ;  /* 0x000438ff01007387 */ /* 0x000fe20000100800 */
[----:B------:R-:W-:Y:S01]  /*2ea0*/  USEL UR7, URZ, 0x1, UP0 ;  /* 0x000000013f077887 */ /* 0x000fe20008000000 */
[----:B------:R-:W-:-:S02]  /*2eb0*/  CS2R R218, SRZ ;  /* 0x0000000000da7805 */ /* 0x000fc4000001ff00 */
[----:B------:R-:W-:Y:S01]  /*2ec0*/  CS2R R216, SRZ ;  /* 0x0000000000d87805 */ /* 0x000fe2000001ff00 */
[----:B------:R-:W-:Y:S01]  /*2ed0*/  STL [R1+0x434], RZ ;  /* 0x000434ff01007387 */ /* 0x000fe20000100800 */
[----:B------:R-:W-:Y:S02]  /*2ee0*/  CS2R R214, SRZ ;  /* 0x0000000000d67805 */ /* 0x000fe4000001ff00 */
[----:B------:R-:W-:Y:S02]  /*2ef0*/  CS2R R212, SRZ ;  /* 0x0000000000d47805 */ /* 0x000fe4000001ff00 */
[----:B------:R-:W-:Y:S01]  /*2f00*/  ISETP.NE.AND P0, PT, RZ, UR7, PT ;  /* 0x00000007ff007c0c */ /* 0x000fe2000bf05270 */
        /* <DEDUP_REMOVED lines=93> */
[----:B------:R-:W-:-:S02]  /*34e0*/  WARPGROUP.DEPBAR.LE gsb0, 0x0 ;  /* 0x00008000000079c5 */ /* 0x000fc40000010000 */
[----:B-1----:R-:W-:Y:S01]  /*34f0*/  IMAD.MOV.U32 R3, RZ, RZ, R129 ;  /* 0x000000ffff037224 */ /* 0x002fe200078e0081 */
[----:B------:R-:W-:Y:S01]  /*3500*/  STL [R1+0x334], RZ ;  /* 0x000334ff01007387 */ /* 0x000fe20000100800 */
[----:B------:R-:W-:Y:S02]  /*3510*/  IMAD.MOV.U32 R2, RZ, RZ, R130 ;  /* 0x000000ffff027224 */ /* 0x000fe400078e0082 */
[----:B0-----:R-:W-:Y:S01]  /*3520*/  IMAD.MOV.U32 R0, RZ, RZ, R131 ;  /* 0x000000ffff007224 */ /* 0x001fe200078e0083 */
        /* <DEDUP_REMOVED lines=23> */
[----:B------:R0:W-:Y:S04]  /*36a0*/  STL.64 [R1], R4 ;  /* 0x0000000401007387 */ /* 0x0001e80000100a00 */
[----:B------:R1:W-:Y:S04]  /*36b0*/  STL.64 [R1+0x8], R6 ;  /* 0x0000080601007387 */ /* 0x0003e80000100a00 */
[----:B------:R4:W-:Y:S04]  /*36c0*/  STL.64 [R1+0x10], R8 ;  /* 0x0000100801007387 */ /* 0x0009e80000100a00 */
[----:B------:R5:W-:Y:S01]  /*36d0*/  STL.64 [R1+0x18], R10 ;  /* 0x0000180a01007387 */ /* 0x000be20000100a00 */
[----:B0-----:R-:W-:-:S03]  /*36e0*/  CS2R R4, SRZ ;  /* 0x0000000000047805 */ /* 0x001fc6000001ff00 */
[----:B------:R0:W-:Y:S01]  /*36f0*/  STL.64 [R1+0x20], R12 ;  /* 0x0000200c01007387 */ /* 0x0001e20000100a00 */
[----:B-1----:R-:W-:-:S03]  /*3700*/  CS2R R6, SRZ ;  /* 0x0000000000067805 */ /* 0x002fc6000001ff00 */
[----:B------:R1:W-:Y:S01]  /*3710*/  STL.64 [R1+0x28], R14 ;  /* 0x0000280e01007387 */ /* 0x0003e20000100a00 */
[----:B----4-:R-:W-:-:S03]  /*3720*/  CS2R R8, SRZ ;  /* 0x0000000000087805 */ /* 0x010fc6000001ff00 */
[----:B------:R4:W-:Y:S01]  /*3730*/  STL.64 [R1+0x30], R16 ;  /* 0x0000301001007387 */ /* 0x0009e20000100a00 */
[----:B-----5:R-:W-:-:S03]  /*3740*/  CS2R R10, SRZ ;  /* 0x00000000000a7805 */ /* 0x020fc6000001ff00 */
[----:B------:R5:W-:Y:S01]  /*3750*/  STL.64 [R1+0x38], R18 ;  /* 0x0000381201007387 */ /* 0x000be20000100a00 */
[----:B0-----:R-:W-:-:S03]  /*3760*/  CS2R R12, SRZ ;  /* 0x00000000000c7805 */ /* 0x001fc6000001ff00 */
[----:B------:R0:W-:Y:S01]  /*3770*/  STL.64 [R1+0x40], R20 ;  /* 0x0000401401007387 */ /* 0x0001e20000100a00 */
[----:B-1----:R-:W-:-:S03]  /*3780*/  CS2R R14, SRZ ;  /* 0x00000000000e7805 */ /* 0x002fc6000001ff00 */
[----:B------:R1:W-:Y:S01]  /*3790*/  STL.64 [R1+0x48], R22 ;  /* 0x0000481601007387 */ /* 0x0003e20000100a00 */
[----:B----4-:R-:W-:-:S03]  /*37a0*/  CS2R R16, SRZ ;  /* 0x0000000000107805 */ /* 0x010fc6000001ff00 */
[----:B------:R-:W-:Y:S01]  /*37b0*/  STL.64 [R1+0x50], R24 ;  /* 0x0000501801007387 */ /* 0x000fe20000100a00 */
[----:B-----5:R-:W-:-:S03]  /*37c0*/  CS2R R18, SRZ ;  /* 0x0000000000127805 */ /* 0x020fc6000001ff00 */
[----:B------:R-:W-:Y:S01]  /*37d0*/  STL.64 [R1+0x58], R26 ;  /* 0x0000581a01007387 */ /* 0x000fe20000100a00 */
[----:B0-----:R-:W-:-:S03]  /*37e0*/  CS2R R20, SRZ ;  /* 0x0000000000147805 */ /* 0x001fc6000001ff00 */
[----:B------:R-:W-:Y:S01]  /*37f0*/  STL.64 [R1+0x60], R28 ;  /* 0x0000601c01007387 */ /* 0x000fe20000100a00 */
[----:B-1----:R-:W-:-:S03]  /*3800*/  CS2R R22, SRZ ;  /* 0x0000000000167805 */ /* 0x002fc6000001ff00 */
[----:B------:R-:W-:Y:S04]  /*3810*/  STL.64 [R1+0x68], R30 ;  /* 0x0000681e01007387 */ /* 0x000fe80000100a00 */
        /* <DEDUP_REMOVED lines=49> */
[----:B------:R0:W-:Y:S04]  /*3b30*/  STL.64 [R1+0x1f8], R130 ;  /* 0x0001f88201007387 */ /* 0x0001e80000100a00 */
[----:B------:R1:W-:Y:S04]  /*3b40*/  STL [R1+0x2d4], RZ ;  /* 0x0002d4ff01007387 */ /* 0x0003e80000100800 */
[----:B------:R1:W-:Y:S01]  /*3b50*/  STL [R1+0x2d0], RZ ;  /* 0x0002d0ff01007387 */ /* 0x0003e20000100800 */
[----:B0-----:R-:W-:-:S03]  /*3b60*/  WARPGROUP.ARRIVE ;  /* 0x00000000000079c5 */ /* 0x001fc60000000000 */
[----:B------:R1:W-:Y:S04]  /*3b70*/  STL [R1+0x2cc], RZ ;  /* 0x0002ccff01007387 */ /* 0x0003e80000100800 */
[----:B------:R1:W-:Y:S01]  /*3b80*/  STL [R1+0x2c8], RZ ;  /* 0x0002c8ff01007387 */ /* 0x0003e20000100800 */
[----:B------:R-:W-:Y:S03]  /*3b90*/  QGMMA.64x256x32.F32.E5M2.E5M2 R24, gdesc[UR16], RZ, !UPT, gsb0 ;  /* 0x03e00000101879f3 */ /* 0x000fe6000c0038ff */
        /* <DEDUP_REMOVED lines=50> */
[----:B------:R-:W-:-:S02]  /*3ec0*/  WARPGROUP.DEPBAR.LE gsb0, 0x0 ;  /* 0x00008000000079c5 */ /* 0x000fc40000010000 */
[----:B------:R-:W-:Y:S05]  /*3ed0*/  @!P0 BRA `(.L_x_19) ;  /* 0x0000002000f88947 */ /* 0x000fea0003800000 */
[----:B------:R-:W4:Y:S04]  /*3ee0*/  LDL R4, [R1] ;  /* 0x0000000001047983 */ /* 0x000f280000100800 */
[----:B------:R-:W5:Y:S04]  /*3ef0*/  LDL R5, [R1+0x4] ;  /* 0x0000040001057983 */ /* 0x000f680000100800 */
[----:B------:R-:W2:Y:S04]  /*3f00*/  LDL R6, [R1+0x8] ;  /* 0x0000080001067983 */ /* 0x000ea80000100800 */
[----:B------:R-:W3:Y:S04]  /*3f10*/  LDL R7, [R1+0xc] ;  /* 0x00000c0001077983 */ /* 0x000ee80000100800 */
        /* <DEDUP_REMOVED lines=100> */
[----:B------:R0:W-:Y:S04]  /*4560*/  STL [R1+0x4c0], R131 ;  /* 0x0004c08301007387 */ /* 0x0001e80000100800 */
[----:B0-----:R-:W3:Y:S04]  /*4570*/  LDL R131, [R1+0x1a0] ;  /* 0x0001a00001837983 */ /* 0x001ee80000100800 */
        /* <DEDUP_REMOVED lines=39> */
[----:B0-----:R-:W3:Y:S01]  /*47f0*/  LDL R151, [R1+0x1f0] ;  /* 0x0001f00001977983 */ /* 0x001ee20000100800 */
[----:B------:R-:W-:-:S01]  /*4800*/  FADD R3, RZ, R3 ;  /* 0x00000003ff037221 */ /* 0x000fc20000000000 */
[----:B------:R-:W-:Y:S01]  /*4810*/  FADD R2, RZ, R2 ;  /* 0x00000002ff027221 */ /* 0x000fe20000000000 */
[----:B----4-:R-:W-:-:S01]  /*4820*/  FADD R4, RZ, R4 ;  /* 0x00000004ff047221 */ /* 0x010fc20000000000 */
[----:B-----5:R-:W-:Y:S01]  /*4830*/  FADD R5, RZ, R5 ;  /* 0x00000005ff057221 */ /* 0x020fe20000000000 */
[----:B--2---:R-:W-:-:S01]  /*4840*/  FADD R6, RZ, R6 ;  /* 0x00000006ff067221 */ /* 0x004fc20000000000 */
[----:B---3--:R-:W-:Y:S01]  /*4850*/  FADD R7, RZ, R7 ;  /* 0x00000007ff077221 */ /* 0x008fe20000000000 */
[----:B------:R-:W-:-:S01]  /*4860*/  FADD R8, RZ, R8 ;  /* 0x00000008ff087221 */ /* 0x000fc20000000000 */
[----:B------:R-:W-:Y:S01]  /*4870*/  FADD R9, RZ, R9 ;  /* 0x00000009ff097221 */ /* 0x000fe20000000000 */
        /* <DEDUP_REMOVED lines=13> */
[----:B------:R-:W2:Y:S01]  /*4950*/  LDL.LU R131, [R1+0x4c0] ;  /* 0x0004c00001837983 */ /* 0x000ea20000300800 */
        /* <DEDUP_REMOVED lines=13> */
[----:B------:R-:W3:Y:S01]  /*4a30*/  LDL.LU R132, [R1+0x4bc] ;  /* 0x0004bc0001847983 */ /* 0x000ee20000300800 */
        /* <DEDUP_REMOVED lines=16> */
[----:B------:R0:W-:Y:S01]  /*4b40*/  STL [R1+0x200], R133 ;  /* 0x0002008501007387 */ /* 0x0001e20000100800 */
        /* <DEDUP_REMOVED lines=9> */
[----:B0-----:R-:W4:Y:S01]  /*4be0*/  LDL.LU R133, [R1+0x4b8] ;  /* 0x0004b80001857983 */ /* 0x001f220000300800 */
[----:B------:R-:W-:-:S01]  /*4bf0*/  FADD R185, RZ, R185 ;  /* 0x000000b9ffb97221 */ /* 0x000fc20000000000 */
[----:B------:R-:W-:Y:S01]  /*4c00*/  FADD R186, RZ, R186 ;  /* 0x000000baffba7221 */ /* 0x000fe20000000000 */
[----:B------:R-:W-:-:S01]  /*4c10*/  FADD R187, RZ, R187 ;  /* 0x000000bbffbb7221 */ /* 0x000fc20000000000 */
        /* <DEDUP_REMOVED lines=10> */
[----:B0-----:R-:W5:Y:S01]  /*4cc0*/  LDL.LU R134, [R1+0x4b4] ;  /* 0x0004b40001867983 */ /* 0x001f620000300800 */
        /* <DEDUP_REMOVED lines=51> */
[----:B0-----:R-:W5:Y:S04]  /*5000*/  LDL.LU R138, [R1+0x4a4] ;  /* 0x0004a400018a7983 */ /* 0x001f680000300800 */
[----:B------:R0:W-:Y:S01]  /*5010*/  STL [R1+0x218], R139 ;  /* 0x0002188b01007387 */ /* 0x0001e20000100800 */
[----:B------:R-:W-:-:S03]  /*5020*/  FADD R140, RZ, R140 ;  /* 0x0000008cff8c7221 */ /* 0x000fc60000000000 */
        /* <DEDUP_REMOVED lines=34> */
[----:B------:R0:W-:Y:S04]  /*5250*/  STL [R1+0x248], R151 ;  /* 0x0002489701007387 */ /* 0x0001e80000100800 */
[----:B0-----:R-:W5:Y:S04]  /*5260*/  LDL.LU R151, [R1+0x470] ;  /* 0x0004700001977983 */ /* 0x001f680000300800 */
[----:B------:R0:W-:Y:S04]  /*5270*/  STL [R1+0x24c], R3 ;  /* 0x00024c0301007387 */ /* 0x0001e80000100800 */
[----:B------:R1:W-:Y:S01]  /*5280*/  STL [R1+0x250], R2 ;  /* 0x0002500201007387 */ /* 0x0003e20000100800 */
[----:B0-----:R-:W-:-:S01]  /*5290*/  FADD R3, RZ, R0 ;  /* 0x00000000ff037221 */ /* 0x001fc20000000000 */
[----:B------:R-:W-:Y:S01]  /*52a0*/  FADD R0, RZ, R25 ;  /* 0x00000019ff007221 */ /* 0x000fe20000000000 */
[----:B-1----:R-:W-:-:S03]  /*52b0*/  FADD R2, RZ, R24 ;  /* 0x00000018ff027221 */ /* 0x002fc60000000000 */
[----:B------:R0:W-:Y:S04]  /*52c0*/  STL [R1+0x254], R3 ;  /* 0x0002540301007387 */ /* 0x0001e80000100800 */
[----:B------:R1:W-:Y:S04]  /*52d0*/  STL [R1+0x258], R2 ;  /* 0x0002580201007387 */ /* 0x0003e80000100800 */
[----:B------:R2:W-:Y:S01]  /*52e0*/  STL [R1+0x25c], R0 ;  /* 0x00025c0001007387 */ /* 0x0005e20000100800 */
[----:B0-----:R-:W-:-:S01]  /*52f0*/  FADD R3, RZ, R26 ;  /* 0x0000001aff037221 */ /* 0x001fc20000000000 */
[----:B-1----:R-:W-:-:S04]  /*5300*/  FADD R2, RZ, R27 ;  /* 0x0000001bff027221 */ /* 0x002fc80000000000 */
[----:B------:R0:W-:Y:S01]  /*5310*/  STL [R1+0x260], R3 ;  /* 0x0002600301007387 */ /* 0x0001e20000100800 */
[----:B--2---:R-:W-:-:S03]  /*5320*/  FADD R0, RZ, R28 ;  /* 0x0000001cff007221 */ /* 0x004fc60000000000 */
        /* <DEDUP_REMOVED lines=207> */
[----:B---3--:R-:W-:-:S04]  /*6020*/  FADD R2, RZ, R132 ;  /* 0x00000084ff027221 */ /* 0x008fc80000000000 */
[----:B------:R5:W-:Y:S01]  /*6030*/  STL [R1+0x404], R3 ;  /* 0x0004040301007387 */ /* 0x000be20000100800 */
[----:B----4-:R-:W-:-:S03]  /*6040*/  FADD R0, RZ, R133 ;  /* 0x00000085ff007221 */ /* 0x010fc60000000000 */
[----:B------:R0:W-:Y:S04]  /*6050*/  STL [R1+0x408], R2 ;  /* 0x0004080201007387 */ /* 0x0001e80000100800 */
[----:B------:R1:W-:Y:S01]  /*6060*/  STL [R1+0x40c], R0 ;  /* 0x00040c0001007387 */ /* 0x0003e20000100800 */
[----:B-----5:R-:W-:-:S01]  /*6070*/  FADD R3, RZ, R134 ;  /* 0x00000086ff037221 */ /* 0x020fc20000000000 */
[----:B0-----:R-:W-:-:S04]  /*6080*/  FADD R2, RZ, R135 ;  /* 0x00000087ff027221 */ /* 0x001fc80000000000 */
[----:B------:R0:W-:Y:S01]  /*6090*/  STL [R1+0x410], R3 ;  /* 0x0004100301007387 */ /* 0x0001e20000100800 */
[----:B-1----:R-:W-:-:S03]  /*60a0*/  FADD R0, RZ, R136 ;  /* 0x00000088ff007221 */ /* 0x002fc60000000000 */
        /* <DEDUP_REMOVED lines=32> */
[----:B------:R-:W-:-:S05]  /*62b0*/  UMOV UR6, URZ ;  /* 0x0000003f00067c82 */ /* 0x000fca0008000000 */
.L_x_19:
[----:B------:R-:W-:-:S04]  /*62c0*/  UIADD3 UR14, UR5, 0x1, URZ ;  /* 0x00000001050e7890 */ /* 0x000fc8000fffe03f */
[----:B------:R-:W-:-:S04]  /*62d0*/  UISETP.NE.AND UP0, UPT, UR14, 0xe, UPT ;  /* 0x0000000e0e00788c */ /* 0x000fc8000bf05270 */
[----:B------:R-:W-:Y:S02]  /*62e0*/  USEL UR8, URZ, 0x1, UP0 ;  /* 0x000000013f087887 */ /* 0x000fe40008000000 */
[----:B------:R-:W-:Y:S02]  /*62f0*/  USEL UR14, UR14, URZ, UP0 ;  /* 0x0000003f0e0e7287 */ /* 0x000fe40008000000 */
[----:B------:R-:W-:-:S06]  /*6300*/  ULOP3.LUT UR8, UR4, UR8, URZ, 0x3c, !UPT ;  /* 0x0000000804087292 */ /* 0x000fcc000f8e3c3f */
[----:B0-----:R-:W-:Y:S01]  /*6310*/  IMAD.U32 R0, RZ, RZ, UR8 ;  /* 0x00000008ff007e24 */ /* 0x001fe2000f8e00ff */
[----:B------:R-:W-:-:S06]  /*6320*/  UMOV UR8, 0x1 ;  /* 0x0000000100087882 */ /* 0x000fcc0000000000 */
.L_x_14:
[----:B------:R-:W-:-:S04]  /*6330*/  UISETP.LT.AND UP0, UPT, UR9, 0x1, UPT ;  /* 0x000000010900788c */ /* 0x000fc8000bf01270 */
[----:B------:R-:W-:-:S04]  /*6340*/  USEL UR15, UR9, 0x1, UP0 ;  /* 0x00000001090f7887 */ /* 0x000fc80008000000 */
[----:B------:R-:W-:-:S04]  /*6350*/  UIADD3 UR15, UR9, -UR15, URZ ;  /* 0x8000000f090f7290 */ /* 0x000fc8000fffe03f */
[----:B------:R-:W-:-:S06]  /*6360*/  UISETP.GE.AND UP0, UPT, UR15, 0x1, UPT ;  /* 0x000000010f00788c */ /* 0x000fcc000bf06270 */
[----:B------:R-:W-:-:S13]  /*6370*/  PLOP3.LUT P0, PT, PT, PT, UP0, 0x80, 0x0 ;  /* 0x000000000000781c */ /* 0x000fda0003f0f008 */
[----:B------:R-:W-:Y:S05]  /*6380*/  @!P0 BRA `(.L_x_20) ;  /* 0x0000004c00948947 */ /* 0x000fea0003800000 */
[----:B------:R-:W-:Y:S01]  /*6390*/  IMAD.U32 R2, RZ, RZ, UR15 ;  /* 0x0000000fff027e24 */ /* 0x000fe2000f8e00ff */
[----:B------:R-:W-:Y:S01]  /*63a0*/  UMOV UR25, UR5 ;  /* 0x0000000500197c82 */ /* 0x000fe20008000000 */
[----:B------:R-:W-:-:S05]  /*63b0*/  ULDC UR26, c[0x0][0x50c] ;  /* 0x00014300001a7ab9 */ /* 0x000fca0000000800 */
.L_x_28:
[----:B------:R-:W-:-:S06]  /*63c0*/  UISETP.NE.AND UP0, UPT, UR24, 0x3, UPT ;  /* 0x000000031800788c */ /* 0x000fcc000bf05270 */
[----:B------:R-:W-:-:S13]  /*63d0*/  PLOP3.LUT P1, PT, PT, PT, UP0, 0x80, 0x0 ;  /* 0x000000000000781c */ /* 0x000fda0003f2f008 */
[----:B0-----:R-:W-:Y:S05]  /*63e0*/  @!P1 BRA `(.L_x_21) ;  /* 0x0000000000049947 */ /* 0x001fea0003800000 */
[----:B------:R-:W-:Y:S01]  /*63f0*/  BPT.TRAP 0x1 ;  /* 0x000000040000795c */ /* 0x000fe20000300000 */
.L_x_21:
[----:B------:R-:W0:Y:S01]  /*6400*/  S2UR UR15, SR_CgaCtaId ;  /* 0x00000000000f79c3 */ /* 0x000e220000008800 */
[----:B------:R-:W-:Y:S01]  /*6410*/  UMOV UR11, 0x400 ;  /* 0x00000400000b7882 */ /* 0x000fe20000000000 */
[----:B------:R-:W-:Y:S01]  /*6420*/  SHF.L.U32 R3, R0, 0x1f, RZ ;  /* 0x0000001f00037819 */ /* 0x000fe200000006ff */
[----:B0-----:R-:W-:-:S04]  /*6430*/  ULEA UR11, UR15, UR11, 0x18 ;  /* 0x0000000b0f0b7291 */ /* 0x001fc8000f8ec03f */
[----:B------:R-:W-:-:S09]  /*6440*/  ULEA UR15, UR14, UR11, 0x3 ;  /* 0x0000000b0e0f7291 */ /* 0x000fd2000f8e183f */
[----:B------:R0:W4:Y:S01]  /*6450*/  SYNCS.PHASECHK.TRANS64.TRYWAIT P0, [UR15], R3 ;  /* 0x00000003ff0075a7 */ /* 0x000122000800014f */
[----:B------:R-:W-:Y:S05]  /*6460*/  @!P1 BRA `(.L_x_22) ;  /* 0x0000000000049947 */ /* 0x000fea0003800000 */
[----:B------:R-:W-:Y:S01]  /*6470*/  BPT.TRAP 0x1 ;  /* 0x000000040000795c */ /* 0x000fe20000300000 */
.L_x_22:
[----:B----4-:R-:W-:Y:S05]  /*6480*/  @P0 BRA `(.L_x_23) ;  /* 0x0000000000080947 */ /* 0x010fea0003800000 */
[----:B------:R-:W4:Y:S02]  /*6490*/  SYNCS.PHASECHK.TRANS64.TRYWAIT P0, [UR15], R3 ;  /* 0x00000003ff0075a7 */ /* 0x000f24000800014f */
[----:B----4-:R-:W-:Y:S05]  /*64a0*/  @!P0 BRA `(.L_x_24) ;  /* 0x000001d400508947 */ /* 0x010fea0003800000 */
.L_x_23:
        /* <DEDUP_REMOVED lines=64> */
[----:B----4-:R-:W4:Y:S04]  /*68b0*/  LDL.LU.64 R108, [R1] ;  /* 0x00000000016c7983 */ /* 0x010f280000300a00 */
[----:B------:R-:W4:Y:S04]  /*68c0*/  LDL.LU.64 R110, [R1+0x8] ;  /* 0x00000800016e7983 */ /* 0x000f280000300a00 */
        /* <DEDUP_REMOVED lines=61> */
[----:B------:R-:W4:Y:S01]  /*6ca0*/  LDL.LU.64 R234, [R1+0x1f8] ;  /* 0x0001f80001ea7983 */ /* 0x000f220000300a00 */
[----:B------:R-:W-:-:S02]  /*6cb0*/  UIADD3 UR15, UR11, 0x1c200, URZ ;  /* 0x0001c2000b0f7890 */ /* 0x000fc4000fffe03f */
[----:B------:R-:W-:Y:S02]  /*6cc0*/  UISETP.NE.AND UP0, UPT, UR7, URZ, UPT ;  /* 0x0000003f0700728c */ /* 0x000fe4000bf05270 */
[----:B------:R-:W-:Y:S02]  /*6cd0*/  USHF.R.U32.HI UR15, URZ, 0x4, UR15 ;  /* 0x000000043f0f7899 */ /* 0x000fe4000801160f */
[----:B------:R-:W-:Y:S02]  /*6ce0*/  USEL UR8, UR8, URZ, !UP0 ;  /* 0x0000003f08087287 */ /* 0x000fe4000c000000 */
[----:B------:R-:W-:Y:S02]  /*6cf0*/  ULOP3.LUT UR15, UR15, 0x3fff, URZ, 0xc0, !UPT ;  /* 0x00003fff0f0f7892 */ /* 0x000fe4000f8ec03f */
[----:B------:R-:W-:Y:S02]  /*6d00*/  ULOP3.LUT UR16, UR12, 0x10000, URZ, 0xfc, !UPT ;  /* 0x000100000c107892 */ /* 0x000fe4000f8efc3f */
[----:B------:R-:W-:-:S02]  /*6d10*/  ULOP3.LUT UR15, UR15, 0x10000, URZ, 0xfc, !UPT ;  /* 0x000100000f0f7892 */ /* 0x000fc4000f8efc3f */
[----:B------:R-:W-:Y:S02]  /*6d20*/  UISETP.NE.U32.AND UP0, UPT, UR8, URZ, UPT ;  /* 0x0000003f0800728c */ /* 0x000fe4000bf05070 */
[----:B------:R-:W-:Y:S02]  /*6d30*/  ULEA UR16, UR14, UR16, 0x9 ;  /* 0x000000100e107291 */ /* 0x000fe4000f8e483f */
[----:B------:R-:W-:Y:S01]  /*6d40*/  ULEA UR18, UR14, UR15, 0x9 ;  /* 0x0000000f0e127291 */ /* 0x000fe2000f8e483f */
[----:B------:R-:W-:Y:S01]  /*6d50*/  UMOV UR17, 0xc0000010 ;  /* 0xc000001000117882 */ /* 0x000fe20000000000 */
[----:B------:R-:W-:Y:S01]  /*6d60*/  UMOV UR19, 0xc0000010 ;  /* 0xc000001000137882 */ /* 0x000fe20000000000 */
[----:B----4-:R-:W-:-:S06]  /*6d70*/  WARPGROUP.ARRIVE ;  /* 0x00000000000079c5 */ /* 0x010fcc0000000000 */
[----:B------:R-:W-:Y:S03]  /*6d80*/  QGMMA.64x256x32.F32.E5M2.E5M2 R108, gdesc[UR16], R108, UP0, gsb0 ;  /* 0x03e00000106c79f3 */ /* 0x000fe6000b80386c */
[----:B------:R-:W-:Y:S02]  /*6d90*/  WARPGROUP.DEPBAR.LE gsb0, 0x0 ;  /* 0x00008000000079c5 */ /* 0x000fe40000010000 */
[----:B------:R-:W-:Y:S01]  /*6da0*/  STL.64 [R1], R108 ;  /* 0x0000006c01007387 */ /* 0x000fe20000100a00 */
[----:B0-----:R-:W-:-:S03]  /*6db0*/  IMAD.MOV.U32 R3, RZ, RZ, R108 ;  /* 0x000000ffff037224 */ /* 0x001fc600078e006c */
        /* <DEDUP_REMOVED lines=63> */
[----:B0-----:R0:W5:Y:S04]  /*71b0*/  LDL.LU.64 R234, [R1+0x668] ;  /* 0x0006680001ea7983 */ /* 0x0011680000300a00 */
[----:B------:R0:W5:Y:S04]  /*71c0*/  LDL.LU.64 R232, [R1+0x660] ;  /* 0x0006600001e87983 */ /* 0x0001680000300a00 */
        /* <DEDUP_REMOVED lines=62> */
[----:B------:R-:W-:Y:S01]  /*75b0*/  UIADD3 UR16, UR16, 0x100, URZ ;  /* 0x0000010010107890 */ /* 0x000fe2000fffe03f */
[----:B------:R-:W-:Y:S01]  /*75c0*/  UMOV UR17, 0xc0000010 ;  /* 0xc000001000117882 */ /* 0x000fe20000000000 */
[----:B------:R-:W-:Y:S01]  /*75d0*/  UIADD3 UR6, UR6, 0x1, URZ ;  /* 0x0000000106067890 */ /* 0x000fe2000fffe03f */
[----:B----4-:R-:W-:-:S06]  /*75e0*/  WARPGROUP.ARRIVE ;  /* 0x00000000000079c5 */ /* 0x010fcc0000000000 */
[----:B------:R-:W-:Y:S01]  /*75f0*/  QGMMA.64x256x32.F32.E5M2.E5M2 R24, gdesc[UR16], R24, UP0, gsb0 ;  /* 0x03e00000101879f3 */ /* 0x000fe2000b803818 */
[----:B------:R-:W-:-:S04]  /*7600*/  UISETP.NE.AND UP0, UPT, UR6, UR26, UPT ;  /* 0x0000001a0600728c */ /* 0x000fc8000bf05270 */
[----:B------:R-:W-:-:S06]  /*7610*/  USEL UR7, URZ, 0x1, UP0 ;  /* 0x000000013f077887 */ /* 0x000fcc0008000000 */
[----:B------:R-:W-:Y:S01]  /*7620*/  ISETP.NE.AND P0, PT, RZ, UR7, PT ;  /* 0x00000007ff007c0c */ /* 0x000fe2000bf05270 */
[----:B------:R-:W-:-:S12]  /*7630*/  WARPGROUP.DEPBAR.LE gsb0, 0x0 ;  /* 0x00008000000079c5 */ /* 0x000fd80000010000 */
[----:B0-----:R-:W-:Y:S05]  /*7640*/  @!P0 BRA `(.L_x_25) ;  /* 0x00000038008c8947 */ /* 0x001fea0003800000 */
[----:B------:R0:W-:Y:S04]  /*7650*/  STL [R1+0x658], R31 ;  /* 0x0006581f01007387 */ /* 0x0001e80000100800 */
[----:B------:R4:W-:Y:S01]  /*7660*/  STL [R1+0x654], R32 ;  /* 0x0006542001007387 */ /* 0x0009e20000100800 */
[----:B0-----:R-:W-:-:S03]  /*7670*/  IMAD.MOV.U32 R31, RZ, RZ, R3 ;  /* 0x000000ffff1f7224 */ /* 0x001fc600078e0003 */
[----:B----4-:R-:W4:Y:S04]  /*7680*/  LDL R32, [R1+0x4] ;  /* 0x0000040001207983 */ /* 0x010f280000100800 */
[----:B------:R0:W-:Y:S04]  /*7690*/  STL [R1+0x650], R33 ;  /* 0x0006502101007387 */ /* 0x0001e80000100800 */
[----:B0-----:R-:W2:Y:S04]  /*76a0*/  LDL R33, [R1+0x8] ;  /* 0x0000080001217983 */ /* 0x001ea80000100800 */
        /* <DEDUP_REMOVED lines=177> */
[----:B0-----:R-:W3:Y:S04]  /*81c0*/  LDL.LU R122, [R1+0x200] ;  /* 0x00020000017a7983 */ /* 0x001ee80000300800 */
        /* <DEDUP_REMOVED lines=14> */
[----:B------:R-:W3:Y:S04]  /*82b0*/  LDL.LU R3, [R1+0x234] ;  /* 0x0002340001037983 */ /* 0x000ee80000300800 */
        /* <DEDUP_REMOVED lines=46> */
[----:B-----5:R0:W-:Y:S04]  /*85a0*/  STL [R1+0x470], R0 ;  /* 0x0004700001007387 */ /* 0x0201e80000100800 */
[----:B0-----:R-:W3:Y:S01]  /*85b0*/  LDL R0, [R1+0x168] ;  /* 0x0001680001007983 */ /* 0x001ee20000100800 */
[----:B------:R-:W-:-:S01]  /*85c0*/  FADD R4, R31, R4 ;  /* 0x000000041f047221 */ /* 0x000fc20000000000 */
[----:B----4-:R-:W-:Y:S01]  /*85d0*/  FADD R5, R32, R5 ;  /* 0x0000000520057221 */ /* 0x010fe20000000000 */
[----:B--2---:R-:W-:-:S01]  /*85e0*/  FADD R6, R33, R6 ;  /* 0x0000000621067221 */ /* 0x004fc20000000000 */
[----:B------:R-:W2:Y:S01]  /*85f0*/  LDL.LU R31, [R1+0x658] ;  /* 0x00065800011f7983 */ /* 0x000ea20000300800 */
[----:B---3--:R-:W-:-:S01]  /*8600*/  FADD R7, R34, R7 ;  /* 0x0000000722077221 */ /* 0x008fc20000000000 */
[----:B------:R-:W-:-:S02]  /*8610*/  FADD R8, R35, R8 ;  /* 0x0000000823087221 */ /* 0x000fc40000000000 */
[----:B------:R-:W3:Y:S01]  /*8620*/  LDL.LU R32, [R1+0x654] ;  /* 0x0006540001207983 */ /* 0x000ee20000300800 */
[----:B------:R-:W-:-:S03]  /*8630*/  FADD R9, R36, R9 ;  /* 0x0000000924097221 */ /* 0x000fc60000000000 */
[----:B------:R-:W4:Y:S01]  /*8640*/  LDL.LU R33, [R1+0x650] ;  /* 0x0006500001217983 */ /* 0x000f220000300800 */
        /* <DEDUP_REMOVED lines=160> */
[----:B------:R-:W-:-:S01]  /*9050*/  FADD R218, R117, R218 ;  /* 0x000000da75da7221 */ /* 0x000fc20000000000 */
[----:B------:R-:W-:Y:S02]  /*9060*/  FADD R122, R124, R122 ;  /* 0x0000007a7c7a7221 */ /* 0x000fe40000000000 */
[----:B------:R-:W4:Y:S01]  /*9070*/  LDL.LU R114, [R1+0x50c] ;  /* 0x00050c0001727983 */ /* 0x000f220000300800 */
[----:B------:R-:W-:-:S03]  /*9080*/  FADD R219, R118, R219 ;  /* 0x000000db76db7221 */ /* 0x000fc60000000000 */
[----:B------:R-:W4:Y:S01]  /*9090*/  LDL.LU R115, [R1+0x508] ;  /* 0x0005080001737983 */ /* 0x000f220000300800 */
[----:B------:R-:W-:-:S03]  /*90a0*/  FADD R220, R119, R220 ;  /* 0x000000dc77dc7221 */ /* 0x000fc60000000000 */
[----:B------:R-:W4:Y:S01]  /*90b0*/  LDL.LU R116, [R1+0x504] ;  /* 0x0005040001747983 */ /* 0x000f220000300800 */
[----:B------:R-:W-:-:S03]  /*90c0*/  FADD R221, R120, R221 ;  /* 0x000000dd78dd7221 */ /* 0x000fc60000000000 */
[----:B------:R-:W4:Y:S04]  /*90d0*/  LDL.LU R117, [R1+0x500] ;  /* 0x0005000001757983 */ /* 0x000f280000300800 */
[----:B------:R-:W4:Y:S04]  /*90e0*/  LDL.LU R118, [R1+0x4fc] ;  /* 0x0004fc0001767983 */ /* 0x000f280000300800 */
[----:B------:R-:W4:Y:S04]  /*90f0*/  LDL.LU R119, [R1+0x4f8] ;  /* 0x0004f80001777983 */ /* 0x000f280000300800 */
[----:B------:R-:W4:Y:S01]  /*9100*/  LDL.LU R120, [R1+0x4f4] ;  /* 0x0004f40001787983 */ /* 0x000f220000300800 */
[----:B------:R-:W-:-:S01]  /*9110*/  FADD R237, R126, R237 ;  /* 0x000000ed7eed7221 */ /* 0x000fc20000000000 */
[----:B------:R-:W-:Y:S01]  /*9120*/  FADD R236, R128, R236 ;  /* 0x000000ec80ec7221 */ /* 0x000fe20000000000 */
[----:B------:R-:W-:-:S01]  /*9130*/  FADD R225, R150, R225 ;  /* 0x000000e196e17221 */ /* 0x000fc20000000000 */
[----:B------:R0:W-:Y:S01]  /*9140*/  STL [R1+0x200], R122 ;  /* 0x0002007a01007387 */ /* 0x0001e20000100800 */
[----:B------:R-:W-:-:S01]  /*9150*/  FADD R228, R146, R228 ;  /* 0x000000e492e47221 */ /* 0x000fc20000000000 */
[----:B------:R-:W-:Y:S01]  /*9160*/  FADD R230, R143, R230 ;  /* 0x000000e68fe67221 */ /* 0x000fe20000000000 */
[----:B------:R-:W-:-:S01]  /*9170*/  FADD R231, R141, R231 ;  /* 0x000000e78de77221 */ /* 0x000fc20000000000 */
[----:B------:R-:W-:Y:S01]  /*9180*/  FADD R223, R2, R223 ;  /* 0x000000df02df7221 */ /* 0x000fe20000000000 */
[----:B------:R-:W-:-:S01]  /*9190*/  FADD R222, R0, R222 ;  /* 0x000000de00de7221 */ /* 0x000fc20000000000 */
[----:B------:R-:W-:Y:S01]  /*91a0*/  FADD R224, R151, R224 ;  /* 0x000000e097e07221 */ /* 0x000fe20000000000 */
[----:B------:R-:W-:-:S01]  /*91b0*/  FADD R226, R149, R226 ;  /* 0x000000e295e27221 */ /* 0x000fc20000000000 */
[----:B------:R-:W-:Y:S01]  /*91c0*/  FADD R227, R147, R227 ;  /* 0x000000e393e37221 */ /* 0x000fe20000000000 */
[----:B------:R-:W-:-:S01]  /*91d0*/  FADD R229, R145, R229 ;  /* 0x000000e591e57221 */ /* 0x000fc20000000000 */
[----:B0-----:R-:W2:Y:S01]  /*91e0*/  LDL.LU R122, [R1+0x204] ;  /* 0x00020400017a7983 */ /* 0x001ea20000300800 */
[----:B------:R-:W-:-:S01]  /*91f0*/  FADD R232, R136, R232 ;  /* 0x000000e888e87221 */ /* 0x000fc20000000000 */
[----:B------:R-:W-:Y:S01]  /*9200*/  FADD R233, R134, R233 ;  /* 0x000000e986e97221 */ /* 0x000fe20000000000 */
[----:B------:R-:W-:-:S01]  /*9210*/  FADD R234, R132, R234 ;  /* 0x000000ea84ea7221 */ /* 0x000fc20000000000 */
[----:B------:R-:W3:Y:S01]  /*9220*/  LDL.LU R124, [R1+0x208] ;  /* 0x00020800017c7983 */ /* 0x000ee20000300800 */
[----:B------:R-:W-:-:S03]  /*9230*/  FADD R235, R130, R235 ;  /* 0x000000eb82eb7221 */ /* 0x000fc60000000000 */
[----:B------:R-:W4:Y:S04]  /*9240*/  LDL.LU R126, [R1+0x20c] ;  /* 0x00020c00017e7983 */ /* 0x000f280000300800 */
[----:B------:R-:W4:Y:S04]  /*9250*/  LDL.LU R128, [R1+0x210] ;  /* 0x0002100001807983 */ /* 0x000f280000300800 */
[----:B------:R-:W4:Y:S04]  /*9260*/  LDL.LU R150, [R1+0x214] ;  /* 0x0002140001967983 */ /* 0x000f280000300800 */
[----:B------:R-:W4:Y:S04]  /*9270*/  LDL.LU R146, [R1+0x218] ;  /* 0x0002180001927983 */ /* 0x000f280000300800 */
[----:B------:R-:W4:Y:S04]  /*9280*/  LDL.LU R143, [R1+0x21c] ;  /* 0x00021c00018f7983 */ /* 0x000f280000300800 */
[----:B------:R-:W4:Y:S04]  /*9290*/  LDL.LU R141, [R1+0x220] ;  /* 0x00022000018d7983 */ /* 0x000f280000300800 */
[----:B------:R-:W4:Y:S04]  /*92a0*/  LDL.LU R2, [R1+0x224] ;  /* 0x0002240001027983 */ /* 0x000f280000300800 */
[----:B------:R-:W4:Y:S04]  /*92b0*/  LDL.LU R0, [R1+0x228] ;  /* 0x0002280001007983 */ /* 0x000f280000300800 */
[----:B------:R-:W4:Y:S04]  /*92c0*/  LDL R130, [R1+0x1e0] ;  /* 0x0001e00001827983 */ /* 0x000f280000100800 */
[----:B------:R-:W4:Y:S04]  /*92d0*/  LDL R132, [R1+0x1e4] ;  /* 0x0001e40001847983 */ /* 0x000f280000100800 */
[----:B------:R-:W4:Y:S04]  /*92e0*/  LDL R134, [R1+0x1e8] ;  /* 0x0001e80001867983 */ /* 0x000f280000100800 */
[----:B------:R-:W4:Y:S04]  /*92f0*/  LDL R136, [R1+0x1ec] ;  /* 0x0001ec0001887983 */ /* 0x000f280000100800 */
[----:B------:R-:W4:Y:S04]  /*9300*/  LDL R151, [R1+0x1f0] ;  /* 0x0001f00001977983 */ /* 0x000f280000100800 */
[----:B------:R-:W4:Y:S04]  /*9310*/  LDL R149, [R1+0x1f4] ;  /* 0x0001f40001957983 */ /* 0x000f280000100800 */
[----:B------:R-:W4:Y:S04]  /*9320*/  LDL R147, [R1+0x1f8] ;  /* 0x0001f80001937983 */ /* 0x000f280000100800 */
[----:B------:R-:W4:Y:S01]  /*9330*/  LDL R145, [R1+0x1fc] ;  /* 0x0001fc0001917983 */ /* 0x000f220000100800 */
[----:B------:R-:W-:-:S01]  /*9340*/  FADD R137, R138, R137 ;  /* 0x000000898a897221 */ /* 0x000fc20000000000 */
[----:B------:R-:W-:Y:S01]  /*9350*/  FADD R133, R135, R133 ;  /* 0x0000008587857221 */ /* 0x000fe20000000000 */
[----:B------:R-:W-:-:S01]  /*9360*/  FADD R3, R131, R3 ;  /* 0x0000000383037221 */ /* 0x000fc20000000000 */
[----:B--2---:R-:W-:-:S02]  /*9370*/  FADD R122, R121, R122 ;  /* 0x0000007a797a7221 */ /* 0x004fc40000000000 */
[----:B------:R-:W2:Y:S01]  /*9380*/  LDL.LU R121, [R1+0x4f0] ;  /* 0x0004f00001797983 */ /* 0x000ea20000300800 */
[----:B---3--:R-:W-:-:S03]  /*9390*/  FADD R124, R123, R124 ;  /* 0x0000007c7b7c7221 */ /* 0x008fc60000000000 */
[----:B------:R0:W-:Y:S01]  /*93a0*/  STL [R1+0x204], R122 ;  /* 0x0002047a01007387 */ /* 0x0001e20000100800 */
[----:B----4-:R-:W-:-:S01]  /*93b0*/  FADD R126, R125, R126 ;  /* 0x0000007e7d7e7221 */ /* 0x010fc20000000000 */
[----:B------:R-:W-:Y:S02]  /*93c0*/  FADD R128, R127, R128 ;  /* 0x000000807f807221 */ /* 0x000fe40000000000 */
[----:B0-----:R-:W3:Y:S04]  /*93d0*/  LDL.LU R122, [R1+0x4ec] ;  /* 0x0004ec00017a7983 */ /* 0x001ee80000300800 */
[----:B------:R-:W4:Y:S04]  /*93e0*/  LDL.LU R123, [R1+0x4e8] ;  /* 0x0004e800017b7983 */ /* 0x000f280000300800 */
[----:B------:R0:W-:Y:S01]  /*93f0*/  STL [R1+0x208], R124 ;  /* 0x0002087c01007387 */ /* 0x0001e20000100800 */
[----:B------:R-:W-:-:S01]  /*9400*/  FADD R150, R129, R150 ;  /* 0x0000009681967221 */ /* 0x000fc20000000000 */
[----:B------:R-:W-:Y:S01]  /*9410*/  FADD R146, R148, R146 ;  /* 0x0000009294927221 */ /* 0x000fe20000000000 */
[----:B------:R-:W-:-:S01]  /*9420*/  FADD R143, R144, R143 ;  /* 0x0000008f908f7221 */ /* 0x000fc20000000000 */
[----:B------:R-:W-:Y:S01]  /*9430*/  FADD R141, R142, R141 ;  /* 0x0000008d8e8d7221 */ /* 0x000fe20000000000 */
[----:B0-----:R-:W4:Y:S04]  /*9440*/  LDL.LU R124, [R1+0x4e4] ;  /* 0x0004e400017c7983 */ /* 0x001f280000300800 */
[----:B------:R-:W4:Y:S04]  /*9450*/  LDL.LU R125, [R1+0x4e0] ;  /* 0x0004e000017d7983 */ /* 0x000f280000300800 */
[----:B------:R0:W-:Y:S01]  /*9460*/  STL [R1+0x20c], R126 ;  /* 0x00020c7e01007387 */ /* 0x0001e20000100800 */
[----:B------:R-:W-:-:S01]  /*9470*/  FADD R2, R140, R2 ;  /* 0x000000028c027221 */ /* 0x000fc20000000000 */
[----:B------:R-:W-:-:S02]  /*9480*/  FADD R0, R139, R0 ;  /* 0x000000008b007221 */ /* 0x000fc40000000000 */
[----:B0-----:R-:W4:Y:S04]  /*9490*/  LDL.LU R126, [R1+0x4dc] ;  /* 0x0004dc00017e7983 */ /* 0x001f280000300800 */
[----:B------:R-:W4:Y:S04]  /*94a0*/  LDL.LU R127, [R1+0x4d8] ;  /* 0x0004d800017f7983 */ /* 0x000f280000300800 */
[----:B------:R0:W-:Y:S04]  /*94b0*/  STL [R1+0x210], R128 ;  /* 0x0002108001007387 */ /* 0x0001e80000100800 */
[----:B0-----:R-:W4:Y:S04]  /*94c0*/  LDL.LU R128, [R1+0x4d4] ;  /* 0x0004d40001807983 */ /* 0x001f280000300800 */
[----:B------:R-:W4:Y:S04]  /*94d0*/  LDL.LU R129, [R1+0x4d0] ;  /* 0x0004d00001817983 */ /* 0x000f280000300800 */
[----:B------:R-:W-:Y:S04]  /*94e0*/  STL [R1+0x214], R150 ;  /* 0x0002149601007387 */ /* 0x000fe80000100800 */
[----:B------:R-:W-:Y:S04]  /*94f0*/  STL [R1+0x218], R146 ;  /* 0x0002189201007387 */ /* 0x000fe80000100800 */
[----:B------:R-:W-:Y:S04]  /*9500*/  STL [R1+0x21c], R143 ;  /* 0x00021c8f01007387 */ /* 0x000fe80000100800 */
[----:B------:R-:W-:Y:S04]  /*9510*/  STL [R1+0x220], R141 ;  /* 0x0002208d01007387 */ /* 0x000fe80000100800 */
[----:B------:R-:W-:Y:S04]  /*9520*/  STL [R1+0x224], R2 ;  /* 0x0002240201007387 */ /* 0x000fe80000100800 */
[----:B------:R-:W-:Y:S04]  /*9530*/  STL [R1+0x228], R0 ;  /* 0x0002280001007387 */ /* 0x000fe80000100800 */
[----:B------:R-:W2:Y:S04]  /*9540*/  LDL.LU R131, [R1+0x238] ;  /* 0x0002380001837983 */ /* 0x000ea80000300800 */
[----:B------:R-:W-:Y:S04]  /*9550*/  STL [R1+0x22c], R137 ;  /* 0x00022c8901007387 */ /* 0x000fe80000100800 */
[----:B------:R0:W-:Y:S04]  /*9560*/  STL [R1+0x230], R133 ;  /* 0x0002308501007387 */ /* 0x0001e80000100800 */
[----:B0-----:R-:W3:Y:S04]  /*9570*/  LDL.LU R133, [R1+0x23c] ;  /* 0x00023c0001857983 */ /* 0x001ee80000300800 */
[----:B------:R-:W4:Y:S04]  /*9580*/  LDL.LU R135, [R1+0x240] ;  /* 0x0002400001877983 */ /* 0x000f280000300800 */
[----:B------:R0:W-:Y:S04]  /*9590*/  STL [R1+0x234], R3 ;  /* 0x0002340301007387 */ /* 0x0001e80000100800 */
        /* <DEDUP_REMOVED lines=11> */
[----:B0-----:R-:W4:Y:S04]  /*9650*/  LDL.LU R3, [R1+0x270] ;  /* 0x0002700001037983 */ /* 0x001f280000300800 */
[----:B------:R-:W4:Y:S04]  /*9660*/  LDL.LU R2, [R1+0x274] ;  /* 0x0002740001027983 */ /* 0x000f280000300800 */
[----:B------:R-:W4:Y:S01]  /*9670*/  LDL.LU R0, [R1+0x278] ;  /* 0x0002780001007983 */ /* 0x000f220000300800 */
[----:B--2---:R-:W-:-:S03]  /*9680*/  FADD R131, R130, R131 ;  /* 0x0000008382837221 */ /* 0x004fc60000000000 */
[----:B------:R-:W2:Y:S04]  /*9690*/  LDL.LU R130, [R1+0x4cc] ;  /* 0x0004cc0001827983 */ /* 0x000ea80000300800 */
[----:B------:R0:W-:Y:S04]  /*96a0*/  STL [R1+0x238], R131 ;  /* 0x0002388301007387 */ /* 0x0001e80000100800 */
[----:B0-----:R-:W2:Y:S01]  /*96b0*/  LDL.LU R131, [R1+0x4c8] ;  /* 0x0004c80001837983 */ /* 0x001ea20000300800 */
[----:B---3--:R-:W-:-:S03]  /*96c0*/  FADD R133, R132, R133 ;  /* 0x0000008584857221 */ /* 0x008fc60000000000 */
[----:B------:R-:W3:Y:S01]  /*96d0*/  LDL.LU R132, [R1+0x4c4] ;  /* 0x0004c40001847983 */ /* 0x000ee20000300800 */
[----:B----4-:R-:W-:-:S03]  /*96e0*/  FADD R135, R134, R135 ;  /* 0x0000008786877221 */ /* 0x010fc60000000000 */
[----:B------:R0:W-:Y:S01]  /*96f0*/  STL [R1+0x23c], R133 ;  /* 0x00023c8501007387 */ /* 0x0001e20000100800 */
[----:B------:R-:W-:-:S03]  /*9700*/  FADD R137, R136, R137 ;  /* 0x0000008988897221 */ /* 0x000fc60000000000 */
[----:B0-----:R-:W4:Y:S01]  /*9710*/  LDL.LU R133, [R1+0x4c0] ;  /* 0x0004c00001857983 */ /* 0x001f220000300800 */
[----:B------:R-:W-:-:S03]  /*9720*/  FADD R150, R151, R150 ;  /* 0x0000009697967221 */ /* 0x000fc60000000000 */
[----:B------:R-:W4:Y:S01]  /*9730*/  LDL.LU R134, [R1+0x4bc] ;  /* 0x0004bc0001867983 */ /* 0x000f220000300800 */
[----:B------:R-:W-:-:S03]  /*9740*/  FADD R148, R149, R148 ;  /* 0x0000009495947221 */ /* 0x000fc60000000000 */
[----:B------:R0:W-:Y:S01]  /*9750*/  STL [R1+0x240], R135 ;  /* 0x0002408701007387 */ /* 0x0001e20000100800 */
[----:B------:R-:W-:-:S01]  /*9760*/  FADD R146, R147, R146 ;  /* 0x0000009293927221 */ /* 0x000fc20000000000 */
[----:B------:R-:W-:Y:S02]  /*9770*/  FADD R144, R145, R144 ;  /* 0x0000009091907221 */ /* 0x000fe40000000000 */
[----:B0-----:R-:W4:Y:S01]  /*9780*/  LDL.LU R135, [R1+0x4b8] ;  /* 0x0004b80001877983 */ /* 0x001f220000300800 */
[----:B------:R-:W-:-:S03]  /*9790*/  FADD R143, R24, R143 ;  /* 0x0000008f188f7221 */ /* 0x000fc60000000000 */
[----:B------:R-:W4:Y:S01]  /*97a0*/  LDL.LU R136, [R1+0x4b4] ;  /* 0x0004b40001887983 */ /* 0x000f220000300800 */
[----:B------:R-:W-:-:S03]  /*97b0*/  FADD R142, R25, R142 ;  /* 0x0000008e198e7221 */ /* 0x000fc60000000000 */
[----:B------:R0:W-:Y:S01]  /*97c0*/  STL [R1+0x244], R137 ;  /* 0x0002448901007387 */ /* 0x0001e20000100800 */
[----:B------:R-:W-:-:S01]  /*97d0*/  FADD R141, R26, R141 ;  /* 0x0000008d1a8d7221 */ /* 0x000fc20000000000 */
[----:B------:R-:W-:Y:S01]  /*97e0*/  FADD R140, R27, R140 ;  /* 0x0000008c1b8c7221 */ /* 0x000fe20000000000 */
[----:B------:R-:W-:-:S01]  /*97f0*/  FADD R139, R28, R139 ;  /* 0x0000008b1c8b7221 */ /* 0x000fc20000000000 */
[----:B0-----:R-:W4:Y:S04]  /*9800*/  LDL.LU R137, [R1+0x4b0] ;  /* 0x0004b00001897983 */ /* 0x001f280000300800 */
[----:B------:R0:W-:Y:S01]  /*9810*/  STL [R1+0x248], R150 ;  /* 0x0002489601007387 */ /* 0x0001e20000100800 */
[----:B------:R-:W-:-:S03]  /*9820*/  FADD R138, R29, R138 ;  /* 0x0000008a1d8a7221 */ /* 0x000fc60000000000 */
[----:B------:R1:W-:Y:S04]  /*9830*/  STL [R1+0x24c], R148 ;  /* 0x00024c9401007387 */ /* 0x0003e80000100800 */
        /* <DEDUP_REMOVED lines=9> */
[----:B------:R1:W-:Y:S04]  /*98d0*/  STL [R1+0x268], R139 ;  /* 0x0002688b01007387 */ /* 0x0003e80000100800 */
[----:B------:R1:W-:Y:S04]  /*98e0*/  STL [R1+0x26c], R138 ;  /* 0x00026c8a01007387 */ /* 0x0003e80000100800 */
[----:B------:R-:W2:Y:S04]  /*98f0*/  LDL.LU R151, [R1+0x27c] ;  /* 0x00027c0001977983 */ /* 0x000ea80000300800 */
[----:B------:R1:W-:Y:S04]  /*9900*/  STL [R1+0x270], R3 ;  /* 0x0002700301007387 */ /* 0x0003e80000100800 */
[----:B0-----:R-:W3:Y:S04]  /*9910*/  LDL.LU R150, [R1+0x280] ;  /* 0x0002800001967983 */ /* 0x001ee80000300800 */
[----:B------:R0:W-:Y:S04]  /*9920*/  STL [R1+0x274], R2 ;  /* 0x0002740201007387 */ /* 0x0001e80000100800 */
[----:B------:R-:W4:Y:S04]  /*9930*/  LDL.LU R149, [R1+0x284] ;  /* 0x0002840001957983 */ /* 0x000f280000300800 */
[----:B------:R0:W-:Y:S04]  /*9940*/  STL [R1+0x278], R0 ;  /* 0x0002780001007387 */ /* 0x0001e80000100800 */
[----:B-1----:R-:W4:Y:S04]  /*9950*/  LDL.LU R148, [R1+0x288] ;  /* 0x0002880001947983 */ /* 0x002f280000300800 */
        /* <DEDUP_REMOVED lines=12> */
[----:B------:R-:W4:Y:S01]  /*9a20*/  LDL.LU R0, [R1+0x2bc] ;  /* 0x0002bc0001007983 */ /* 0x000f220000300800 */
[----:B--2---:R-:W-:-:S01]  /*9a30*/  FADD R151, R33, R151 ;  /* 0x0000009721977221 */ /* 0x004fc20000000000 */
[----:B---3--:R-:W-:-:S04]  /*9a40*/  FADD R150, R34, R150 ;  /* 0x0000009622967221 */ /* 0x008fc80000000000 */
[----:B------:R0:W-:Y:S01]  /*9a50*/  STL [R1+0x27c], R151 ;  /* 0x00027c9701007387 */ /* 0x0001e20000100800 */
[----:B----4-:R-:W-:-:S03]  /*9a60*/  FADD R149, R35, R149 ;  /* 0x0000009523957221 */ /* 0x010fc60000000000 */
[----:B------:R1:W-:Y:S01]  /*9a70*/  STL [R1+0x280], R150 ;  /* 0x0002809601007387 */ /* 0x0003e20000100800 */
[----:B------:R-:W-:-:S03]  /*9a80*/  FADD R148, R36, R148 ;  /* 0x0000009424947221 */ /* 0x000fc60000000000 */
        /* <DEDUP_REMOVED lines=24> */
[----:B0-----:R-:W4:Y:S01]  /*9c10*/  LDL.LU R151, [R1+0x2c0] ;  /* 0x0002c00001977983 */ /* 0x001f220000300800 */
[----:B------:R-:W-:-:S03]  /*9c20*/  FADD R0, R49, R0 ;  /* 0x0000000031007221 */ /* 0x000fc60000000000 */
[----:B------:R0:W-:Y:S04]  /*9c30*/  STL [R1+0x2b4], R3 ;  /* 0x0002b40301007387 */ /* 0x0001e80000100800 */
[----:B-1----:R-:W4:Y:S04]  /*9c40*/  LDL.LU R150, [R1+0x2c4] ;  /* 0x0002c40001967983 */ /* 0x002f280000300800 */
[----:B------:R1:W-:Y:S04]  /*9c50*/  STL [R1+0x2b8], R2 ;  /* 0x0002b80201007387 */ /* 0x0003e80000100800 */
[----:B--2---:R-:W2:Y:S04]  /*9c60*/  LDL.LU R149, [R1+0x2c8] ;  /* 0x0002c80001957983 */ /* 0x004ea80000300800 */
[----:B------:R1:W-:Y:S04]  /*9c70*/  STL [R1+0x2bc], R0 ;  /* 0x0002bc0001007387 */ /* 0x0003e80000100800 */
[----:B---3--:R-:W3:Y:S04]  /*9c80*/  LDL.LU R148, [R1+0x2cc] ;  /* 0x0002cc0001947983 */ /* 0x008ee80000300800 */
[----:B----4-:R-:W4:Y:S04]  /*9c90*/  LDL.LU R147, [R1+0x2d0] ;  /* 0x0002d00001937983 */ /* 0x010f280000300800 */
        /* <DEDUP_REMOVED lines=10> */
[----:B-1----:R-:W4:Y:S04]  /*9d40*/  LDL.LU R2, [R1+0x2fc] ;  /* 0x0002fc0001027983 */ /* 0x002f280000300800 */
[----:B------:R-:W4:Y:S01]  /*9d50*/  LDL.LU R0, [R1+0x300] ;  /* 0x0003000001007983 */ /* 0x000f220000300800 */
[----:B------:R-:W-:-:S01]  /*9d60*/  FADD R151, R50, R151 ;  /* 0x0000009732977221 */ /* 0x000fc20000000000 */
[----:B------:R-:W-:-:S04]  /*9d70*/  FADD R150, R51, R150 ;  /* 0x0000009633967221 */ /* 0x000fc80000000000 */
[----:B------:R0:W-:Y:S01]  /*9d80*/  STL [R1+0x2c0], R151 ;  /* 0x0002c09701007387 */ /* 0x0001e20000100800 */
[----:B--2---:R-:W-:-:S03]  /*9d90*/  FADD R149, R52, R149 ;  /* 0x0000009534957221 */ /* 0x004fc60000000000 */
[----:B------:R1:W-:Y:S01]  /*9da0*/  STL [R1+0x2c4], R150 ;  /* 0x0002c49601007387 */ /* 0x0003e20000100800 */
[----:B---3--:R-:W-:-:S03]  /*9db0*/  FADD R148, R53, R148 ;  /* 0x0000009435947221 */ /* 0x008fc60000000000 */
        /* <DEDUP_REMOVED lines=200> */
[----:B------:R-:W-:Y:S01]  /*aa40*/  STL [R1+0x3d0], R151 ;  /* 0x0003d09701007387 */ /* 0x000fe20000100800 */
[----:B--2---:R-:W-:-:S03]  /*aa50*/  FADD R149, R120, R149 ;  /* 0x0000009578957221 */ /* 0x004fc60000000000 */
[----:B------:R-:W-:Y:S01]  /*aa60*/  STL [R1+0x3d4], R150 ;  /* 0x0003d49601007387 */ /* 0x000fe20000100800 */
[----:B---3--:R-:W-:-:S03]  /*aa70*/  FADD R148, R121, R148 ;  /* 0x0000009479947221 */ /* 0x008fc60000000000 */
[----:B------:R-:W-:Y:S01]  /*aa80*/  STL [R1+0x3d8], R149 ;  /* 0x0003d89501007387 */ /* 0x000fe20000100800 */
[----:B----4-:R-:W-:-:S03]  /*aa90*/  FADD R147, R122, R147 ;  /* 0x000000937a937221 */ /* 0x010fc60000000000 */
[----:B------:R-:W-:Y:S01]  /*aaa0*/  STL [R1+0x3dc], R148 ;  /* 0x0003dc9401007387 */ /* 0x000fe20000100800 */
[----:B------:R-:W-:-:S03]  /*aab0*/  FADD R146, R123, R146 ;  /* 0x000000927b927221 */ /* 0x000fc60000000000 */
        /* <DEDUP_REMOVED lines=18> */
[----:B------:R0:W-:Y:S04]  /*abe0*/  STL [R1+0x404], R138 ;  /* 0x0004048a01007387 */ /* 0x0001e80000100800 */
[----:B0-----:R-:W2:Y:S04]  /*abf0*/  LDL.LU R138, [R1+0x414] ;  /* 0x00041400018a7983 */ /* 0x001ea80000300800 */
[----:B------:R-:W-:Y:S04]  /*ac00*/  STL [R1+0x408], R3 ;  /* 0x0004080301007387 */ /* 0x000fe80000100800 */
[----:B------:R-:W3:Y:S01]  /*ac10*/  LDL.LU R139, [R1+0x418] ;  /* 0x00041800018b7983 */ /* 0x000ee20000300800 */
[----:B------:R-:W-:-:S01]  /*ac20*/  FADD R2, R133, R2 ;  /* 0x0000000285027221 */ /* 0x000fc20000000000 */
[----:B------:R-:W-:-:S04]  /*ac30*/  FADD R0, R134, R0 ;  /* 0x0000000086007221 */ /* 0x000fc80000000000 */
[----:B------:R0:W-:Y:S04]  /*ac40*/  STL [R1+0x40c], R2 ;  /* 0x00040c0201007387 */ /* 0x0001e80000100800 */
        /* <DEDUP_REMOVED lines=16> */
[----:B--2---:R-:W-:-:S05]  /*ad50*/  FADD R138, R135, R138 ;  /* 0x0000008a878a7221 */ /* 0x004fca0000000000 */
[----:B------:R0:W-:Y:S01]  /*ad60*/  STL [R1+0x414], R138 ;  /* 0x0004148a01007387 */ /* 0x0001e20000100800 */
[----:B---3--:R-:W-:-:S03]  /*ad70*/  FADD R139, R136, R139 ;  /* 0x0000008b888b7221 */ /* 0x008fc60000000000 */
[----:B0-----:R-:W2:Y:S04]  /*ad80*/  LDL.LU R138, [R1+0x4ac] ;  /* 0x0004ac00018a7983 */ /* 0x001ea80000300800 */
[----:B------:R0:W-:Y:S04]  /*ad90*/  STL [R1+0x418], R139 ;  /* 0x0004188b01007387 */ /* 0x0001e80000100800 */
[----:B0-----:R-:W3:Y:S01]  /*ada0*/  LDL.LU R139, [R1+0x4a8] ;  /* 0x0004a800018b7983 */ /* 0x001ee20000300800 */
[----:B----4-:R-:W-:-:S05]  /*adb0*/  FADD R140, R137, R140 ;  /* 0x0000008c898c7221 */ /* 0x010fca0000000000 */
[----:B------:R0:W-:Y:S04]  /*adc0*/  STL [R1+0x41c], R140 ;  /* 0x00041c8c01007387 */ /* 0x0001e80000100800 */
[----:B0-----:R-:W4:Y:S01]  /*add0*/  LDL.LU R140, [R1+0x4a4] ;  /* 0x0004a400018c7983 */ /* 0x001f220000300800 */
        /* <DEDUP_REMOVED lines=35> */
[----:B0-----:R0:W5:Y:S01]  /*b010*/  LDL.LU R2, [R1+0x474] ;  /* 0x0004740001027983 */ /* 0x0011620000300800 */
[----:B------:R-:W-:Y:S01]  /*b020*/  UMOV UR6, URZ ;  /* 0x0000003f00067c82 */ /* 0x000fe20008000000 */
[----:B--2---:R-:W-:-:S05]  /*b030*/  FADD R0, R150, R0 ;  /* 0x0000000096007221 */ /* 0x004fca0000000000 */
[----:B------:R1:W-:Y:S01]  /*b040*/  STL [R1+0x450], R0 ;  /* 0x0004500001007387 */ /* 0x0003e20000100800 */
[----:B---3--:R-:W-:-:S03]  /*b050*/  FADD R3, R3, R151 ;  /* 0x0000009703037221 */ /* 0x008fc60000000000 */
[----:B-1----:R0:W5:Y:S04]  /*b060*/  LDL.LU R0, [R1+0x470] ;  /* 0x0004700001007983 */ /* 0x0021680000300800 */
[----:B------:R0:W-:Y:S02]  /*b070*/  STL [R1+0x454], R3 ;  /* 0x0004540301007387 */ /* 0x0001e40000100800 */
.L_x_25:
[----:B------:R-:W-:Y:S05]  /*b080*/  @!P1 BRA `(.L_x_26) ;  /* 0x0000000000049947 */ /* 0x000fea0003800000 */
[----:B------:R-:W-:Y:S01]  /*b090*/  BPT.TRAP 0x1 ;  /* 0x000000040000795c */ /* 0x000fe20000300000 */
.L_x_26:
[----:B------:R-:W-:Y:S02]  /*b0a0*/  UISETP.GT.U32.AND UP0, UPT, UR13, 0x1, UPT ;  /* 0x000000010d00788c */ /* 0x000fe4000bf04070 */
[----:B------:R-:W-:-:S04]  /*b0b0*/  ULEA UR8, UR25, UR11, 0x3 ;  /* 0x0000000b19087291 */ /* 0x000fc8000f8e183f */
[----:B------:R-:W-:Y:S01]  /*b0c0*/  UIADD3 UR8, UR8, 0x70, URZ ;  /* 0x0000007008087890 */ /* 0x000fe2000fffe03f */
[----:B------:R-:W-:-:S03]  /*b0d0*/  PLOP3.LUT P0, PT, PT, PT, UP0, 0x80, 0x0 ;  /* 0x000000000000781c */ /* 0x000fc60003f0f008 */
[----:B------:R-:W-:-:S09]  /*b0e0*/  UPRMT UR8, URZ, 0x654, UR8 ;  /* 0x000006543f087896 */ /* 0x000fd20008000008 */
[----:B------:R-:W-:Y:S01]  /*b0f0*/  SYNCS.ARRIVE.TRANS64.RED.A1T0 RZ, [UR8], RZ ;  /* 0x000000ffffff79a7 */ /* 0x000fe20008100408 */
[----:B------:R-:W-:Y:S05]  /*b100*/  @P0 BRA `(.L_x_27) ;  /* 0x0000000000040947 */ /* 0x000fea0003800000 */
[----:B------:R-:W-:Y:S01]  /*b110*/  BPT.TRAP 0x1 ;  /* 0x000000040000795c */ /* 0x000fe20000300000 */
.L_x_27:
[----:B------:R-:W-:Y:S01]  /*b120*/  UIADD3 UR14, UR14, 0x1, URZ ;  /* 0x000000010e0e7890 */ /* 0x000fe2000fffe03f */
[C---:B-----5:R-:W-:Y:S01]  /*b130*/  ISETP.GT.AND P0, PT, R2.reuse, 0x1, PT ;  /* 0x000000010200780c */ /* 0x060fe20003f04270 */
[----:B------:R-:W-:Y:S01]  /*b140*/  UIADD3 UR25, UR25, 0x1, URZ ;  /* 0x0000000119197890 */ /* 0x000fe2000fffe03f */
[----:B------:R-:W-:Y:S01]  /*b150*/  VIADD R2, R2, 0xffffffff ;  /* 0xffffffff02027836 */ /* 0x000fe20000000000 */
[----:B------:R-:W-:Y:S02]  /*b160*/  UISETP.NE.AND UP0, UPT, UR14, 0xe, UPT ;  /* 0x0000000e0e00788c */ /* 0x000fe4000bf05270 */
[----:B------:R-:W-:Y:S02]  /*b170*/  UISETP.NE.AND UP1, UPT, UR25, 0xe, UPT ;  /* 0x0000000e1900788c */ /* 0x000fe4000bf25270 */
[----:B------:R-:W-:Y:S02]  /*b180*/  USEL UR8, URZ, 0x1, UP0 ;  /* 0x000000013f087887 */ /* 0x000fe40008000000 */
[----:B------:R-:W-:-:S02]  /*b190*/  USEL UR14, UR14, URZ, UP0 ;  /* 0x0000003f0e0e7287 */ /* 0x000fc40008000000 */
[----:B------:R-:W-:Y:S02]  /*b1a0*/  USEL UR25, UR25, URZ, UP1 ;  /* 0x0000003f19197287 */ /* 0x000fe40008800000 */
[----:B------:R-:W-:Y:S01]  /*b1b0*/  LOP3.LUT R0, R0, UR8, RZ, 0x3c, !PT ;  /* 0x0000000800007c12 */ /* 0x000fe2000f8e3cff */
[----:B------:R-:W-:Y:S01]  /*b1c0*/  UMOV UR8, 0x1 ;  /* 0x0000000100087882 */ /* 0x000fe20000000000 */
[----:B------:R-:W-:Y:S08]  /*b1d0*/  @P0 BRA `(.L_x_28) ;  /* 0xffffffb000780947 */ /* 0x000ff0000383ffff */
.L_x_20:
[----:B------:R-:W-:-:S04]  /*b1e0*/  UISETP.NE.AND UP0, UPT, UR6, URZ, UPT ;  /* 0x0000003f0600728c */ /* 0x000fc8000bf05270 */
[----:B------:R-:W-:-:S06]  /*b1f0*/  USEL UR6, URZ, 0x1, !UP0 ;  /* 0x000000013f067887 */ /* 0x000fcc000c000000 */
[----:B------:R-:W-:-:S13]  /*b200*/  ISETP.NE.AND P0, PT, RZ, UR6, PT ;  /* 0x00000006ff007c0c */ /* 0x000fda000bf05270 */
[----:B------:R-:W-:Y:S05]  /*b210*/  @!P0 BRA `(.L_x_29) ;  /* 0x0000003800188947 */ /* 0x000fea0003800000 */
[----:B------:R4:W-:Y:S04]  /*b220*/  STL [R1+0x620], R43 ;  /* 0x0006202b01007387 */ /* 0x0009e80000100800 */
[----:B----4-:R-:W4:Y:S04]  /*b230*/  LDL.LU R43, [R1] ;  /* 0x00000000012b7983 */ /* 0x010f280000300800 */
[----:B------:R5:W-:Y:S04]  /*b240*/  STL [R1+0x61c], R44 ;  /* 0x00061c2c01007387 */ /* 0x000be80000100800 */
[----:B-----5:R-:W5:Y:S04]  /*b250*/  LDL.LU R44, [R1+0x4] ;  /* 0x00000400012c7983 */ /* 0x020f680000300800 */
[----:B------:R0:W-:Y:S04]  /*b260*/  STL [R1+0x618], R45 ;  /* 0x0006182d01007387 */ /* 0x0001e80000100800 */
[----:B0-----:R-:W2:Y:S04]  /*b270*/  LDL.LU R45, [R1+0x8] ;  /* 0x00000800012d7983 */ /* 0x001ea80000300800 */
[----:B------:R0:W-:Y:S04]  /*b280*/  STL [R1+0x614], R46 ;  /* 0x0006142e01007387 */ /* 0x0001e80000100800 */
[----:B0-----:R-:W3:Y:S04]  /*b290*/  LDL.LU R46, [R1+0xc] ;  /* 0x00000c00012e7983 */ /* 0x001ee80000300800 */
        /* <DEDUP_REMOVED lines=140> */
[----:B------:R-:W3:Y:S04]  /*bb60*/  LDL.LU R0, [R1+0x204] ;  /* 0x0002040001007983 */ /* 0x000ee80000300800 */
[----:B------:R-:W3:Y:S04]  /*bb70*/  LDL.LU R2, [R1+0x1b0] ;  /* 0x0001b00001027983 */ /* 0x000ee80000300800 */
[----:B------:R-:W3:Y:S04]  /*bb80*/  LDL.LU R3, [R1+0x208] ;  /* 0x0002080001037983 */ /* 0x000ee80000300800 */
        /* <DEDUP_REMOVED lines=65> */
[----:B0-----:R-:W3:Y:S01]  /*bfa0*/  LDL.LU R149, [R1+0x130] ;  /* 0x0001300001957983 */ /* 0x001ee20000300800 */
[----:B----4-:R-:W-:-:S03]  /*bfb0*/  FADD R4, R43, R4 ;  /* 0x000000042b047221 */ /* 0x010fc60000000000 */
[----:B------:R0:W-:Y:S01]  /*bfc0*/  STL [R1+0x474], R150 ;  /* 0x0004749601007387 */ /* 0x0001e20000100800 */
[----:B-----5:R-:W-:Y:S01]  /*bfd0*/  FADD R5, R44, R5 ;  /* 0x000000052c057221 */ /* 0x020fe20000000000 */
[----:B--2---:R-:W-:Y:S01]  /*bfe0*/  FADD R6, R45, R6 ;  /* 0x000000062d067221 */ /* 0x004fe20000000000 */
[----:B---3--:R-:W-:Y:S01]  /*bff0*/  FADD R7, R46, R7 ;  /* 0x000000072e077221 */ /* 0x008fe20000000000 */
[----:B------:R-:W-:Y:S01]  /*c000*/  FADD R8, R47, R8 ;  /* 0x000000082f087221 */ /* 0x000fe20000000000 */
[----:B0-----:R-:W2:Y:S04]  /*c010*/  LDL.LU R150, [R1+0x12c] ;  /* 0x00012c0001967983 */ /* 0x001ea80000300800 */
[----:B------:R0:W-:Y:S01]  /*c020*/  STL [R1+0x470], R151 ;  /* 0x0004709701007387 */ /* 0x0001e20000100800 */
[----:B------:R-:W-:Y:S01]  /*c030*/  FADD R9, R48, R9 ;  /* 0x0000000930097221 */ /* 0x000fe20000000000 */
[----:B------:R-:W-:Y:S01]  /*c040*/  FADD R10, R49, R10 ;  /* 0x0000000a310a7221 */ /* 0x000fe20000000000 */
[----:B------:R-:W-:Y:S01]  /*c050*/  FADD R11, R50, R11 ;  /* 0x0000000b320b7221 */ /* 0x000fe20000000000 */
[----:B0-----:R-:W3:Y:S04]  /*c060*/  LDL.LU R151, [R1+0x128] ;  /* 0x0001280001977983 */ /* 0x001ee80000300800 */
[----:B------:R-:W4:Y:S04]  /*c070*/  LDL.LU R43, [R1+0x620] ;  /* 0x00062000012b7983 */ /* 0x000f280000300800 */
[----:B------:R-:W5:Y:S04]  /*c080*/  LDL.LU R44, [R1+0x61c] ;  /* 0x00061c00012c7983 */ /* 0x000f680000300800 */
[----:B------:R-:W4:Y:S04]  /*c090*/  LDL.LU R45, [R1+0x618] ;  /* 0x00061800012d7983 */ /* 0x000f280000300800 */
[----:B------:R-:W5:Y:S01]  /*c0a0*/  LDL.LU R46, [R1+0x614] ;  /* 0x00061400012e7983 */ /* 0x000f620000300800 */
[----:B------:R-:W-:-:S03]  /*c0b0*/  FADD R12, R51, R12 ;  /* 0x0000000c330c7221 */ /* 0x000fc60000000000 */
[----:B------:R-:W4:Y:S01]  /*c0c0*/  LDL.LU R47, [R1+0x610] ;  /* 0x00061000012f7983 */ /* 0x000f220000300800 */
[----:B------:R-:W-:-:S03]  /*c0d0*/  FADD R13, R52, R13 ;  /* 0x0000000d340d7221 */ /* 0x000fc60000000000 */
        /* <DEDUP_REMOVED lines=134> */
[----:B------:R-:W4:Y:S04]  /*c940*/  LDL.LU R115, [R1+0x500] ;  /* 0x0005000001737983 */ /* 0x000f280000300800 */
[----:B------:R-:W4:Y:S01]  /*c950*/  LDL.LU R116, [R1+0x4fc] ;  /* 0x0004fc0001747983 */ /* 0x000f220000300800 */
[----:B------:R-:W-:Y:S01]  /*c960*/  FADD R3, R2, R3 ;  /* 0x0000000302037221 */ /* 0x000fe20000000000 */
[----:B------:R-:W-:Y:S01]  /*c970*/  FADD R237, R120, R237 ;  /* 0x000000ed78ed7221 */ /* 0x000fe20000000000 */
[----:B------:R-:W-:Y:S01]  /*c980*/  FADD R236, R121, R236 ;  /* 0x000000ec79ec7221 */ /* 0x000fe20000000000 */
[----:B------:R-:W5:Y:S01]  /*c990*/  LDL.LU R117, [R1+0x1b4] ;  /* 0x0001b40001757983 */ /* 0x000f620000300800 */
[----:B------:R-:W-:Y:S01]  /*c9a0*/  FADD R235, R122, R235 ;  /* 0x000000eb7aeb7221 */ /* 0x000fe20000000000 */
[----:B------:R-:W-:Y:S01]  /*c9b0*/  FADD R234, R123, R234 ;  /* 0x000000ea7bea7221 */ /* 0x000fe20000000000 */
[----:B------:R-:W-:Y:S01]  /*c9c0*/  FADD R233, R124, R233 ;  /* 0x000000e97ce97221 */ /* 0x000fe20000000000 */
[----:B------:R0:W-:Y:S01]  /*c9d0*/  STL [R1+0x200], R118 ;  /* 0x0002007601007387 */ /* 0x0001e20000100800 */
        /* <DEDUP_REMOVED lines=11> */
[----:B0-----:R-:W4:Y:S01]  /*ca90*/  LDL.LU R118, [R1+0x1b8] ;  /* 0x0001b80001767983 */ /* 0x001f220000300800 */
[----:B------:R-:W-:Y:S01]  /*caa0*/  FADD R217, R140, R217 ;  /* 0x000000d98cd97221 */ /* 0x000fe20000000000 */
[----:B------:R-:W-:Y:S01]  /*cab0*/  FADD R223, R134, R223 ;  /* 0x000000df86df7221 */ /* 0x000fe20000000000 */
[----:B------:R-:W-:Y:S01]  /*cac0*/  FADD R216, R141, R216 ;  /* 0x000000d88dd87221 */ /* 0x000fe20000000000 */
[----:B------:R0:W-:Y:S01]  /*cad0*/  STL [R1+0x208], R3 ;  /* 0x0002080301007387 */ /* 0x0001e20000100800 */
[----:B------:R-:W-:Y:S01]  /*cae0*/  FADD R222, R135, R222 ;  /* 0x000000de87de7221 */ /* 0x000fe20000000000 */
[----:B------:R-:W-:Y:S01]  /*caf0*/  FADD R215, R142, R215 ;  /* 0x000000d78ed77221 */ /* 0x000fe20000000000 */
[----:B------:R-:W-:Y:S01]  /*cb00*/  FADD R221, R136, R221 ;  /* 0x000000dd88dd7221 */ /* 0x000fe20000000000 */
[----:B-1----:R-:W4:Y:S01]  /*cb10*/  LDL.LU R0, [R1+0x210] ;  /* 0x0002100001007983 */ /* 0x002f220000300800 */
[----:B------:R-:W-:Y:S01]  /*cb20*/  FADD R214, R143, R214 ;  /* 0x000000d68fd67221 */ /* 0x000fe20000000000 */
[----:B------:R-:W-:Y:S01]  /*cb30*/  FADD R220, R137, R220 ;  /* 0x000000dc89dc7221 */ /* 0x000fe20000000000 */
[----:B------:R-:W-:Y:S01]  /*cb40*/  FADD R213, R144, R213 ;  /* 0x000000d590d57221 */ /* 0x000fe20000000000 */
[----:B------:R-:W4:Y:S01]  /*cb50*/  LDL.LU R119, [R1+0x1bc] ;  /* 0x0001bc0001777983 */ /* 0x000f220000300800 */
[----:B------:R-:W-:Y:S01]  /*cb60*/  FADD R219, R138, R219 ;  /* 0x000000db8adb7221 */ /* 0x000fe20000000000 */
[----:B------:R-:W-:Y:S01]  /*cb70*/  FADD R212, R145, R212 ;  /* 0x000000d491d47221 */ /* 0x000fe20000000000 */
[----:B------:R-:W-:Y:S01]  /*cb80*/  FADD R218, R139, R218 ;  /* 0x000000da8bda7221 */ /* 0x000fe20000000000 */
[----:B------:R-:W4:Y:S01]  /*cb90*/  LDL.LU R2, [R1+0x214] ;  /* 0x0002140001027983 */ /* 0x000f220000300800 */
[----:B------:R-:W-:Y:S01]  /*cba0*/  FADD R211, R146, R211 ;  /* 0x000000d392d37221 */ /* 0x000fe20000000000 */
[----:B---3--:R-:W-:Y:S01]  /*cbb0*/  FADD R206, R151, R206 ;  /* 0x000000ce97ce7221 */ /* 0x008fe20000000000 */
[----:B------:R-:W-:Y:S01]  /*cbc0*/  FADD R210, R147, R210 ;  /* 0x000000d293d27221 */ /* 0x000fe20000000000 */
[----:B------:R-:W3:Y:S01]  /*cbd0*/  LDL.LU R120, [R1+0x1c0] ;  /* 0x0001c00001787983 */ /* 0x000ee20000300800 */
[----:B--2---:R-:W-:Y:S01]  /*cbe0*/  FADD R207, R150, R207 ;  /* 0x000000cf96cf7221 */ /* 0x004fe20000000000 */
[----:B------:R-:W-:-:S02]  /*cbf0*/  FADD R209, R148, R209 ;  /* 0x000000d194d17221 */ /* 0x000fc40000000000 */
[----:B0-----:R-:W3:Y:S04]  /*cc00*/  LDL.LU R3, [R1+0x218] ;  /* 0x0002180001037983 */ /* 0x001ee80000300800 */
[----:B------:R-:W2:Y:S04]  /*cc10*/  LDL.LU R121, [R1+0x1c4] ;  /* 0x0001c40001797983 */ /* 0x000ea80000300800 */
        /* <DEDUP_REMOVED lines=28> */
[----:B------:R-:W2:Y:S01]  /*cde0*/  LDL.LU R148, [R1+0x254] ;  /* 0x0002540001947983 */ /* 0x000ea20000300800 */
[----:B-----5:R-:W-:-:S03]  /*cdf0*/  FADD R149, R117, R149 ;  /* 0x0000009575957221 */ /* 0x020fc60000000000 */
[----:B------:R-:W5:Y:S04]  /*ce00*/  LDL.LU R117, [R1+0x4f8] ;  /* 0x0004f80001757983 */ /* 0x000f680000300800 */
[----:B------:R0:W-:Y:S04]  /*ce10*/  STL [R1+0x20c], R149 ;  /* 0x00020c9501007387 */ /* 0x0001e80000100800 */
[----:B0-----:R-:W5:Y:S01]  /*ce20*/  LDL.LU R149, [R1+0x258] ;  /* 0x0002580001957983 */ /* 0x001f620000300800 */
[----:B----4-:R-:W-:-:S03]  /*ce30*/  FADD R0, R118, R0 ;  /* 0x0000000076007221 */ /* 0x010fc60000000000 */
[----:B------:R-:W4:Y:S01]  /*ce40*/  LDL.LU R118, [R1+0x4f4] ;  /* 0x0004f40001767983 */ /* 0x000f220000300800 */
[----:B------:R-:W-:-:S03]  /*ce50*/  FADD R2, R119, R2 ;  /* 0x0000000277027221 */ /* 0x000fc60000000000 */
[----:B------:R0:W-:Y:S01]  /*ce60*/  STL [R1+0x210], R0 ;  /* 0x0002100001007387 */ /* 0x0001e20000100800 */
[----:B---3--:R-:W-:-:S03]  /*ce70*/  FADD R3, R120, R3 ;  /* 0x0000000378037221 */ /* 0x008fc60000000000 */
[----:B0-----:R-:W3:Y:S04]  /*ce80*/  LDL.LU R0, [R1+0x25c] ;  /* 0x00025c0001007983 */ /* 0x001ee80000300800 */
[----:B------:R-:W4:Y:S01]  /*ce90*/  LDL.LU R119, [R1+0x4f0] ;  /* 0x0004f00001777983 */ /* 0x000f220000300800 */
[----:B--2---:R-:W-:-:S03]  /*cea0*/  FADD R122, R121, R122 ;  /* 0x0000007a797a7221 */ /* 0x004fc60000000000 */
[----:B------:R0:W-:Y:S01]  /*ceb0*/  STL [R1+0x214], R2 ;  /* 0x0002140201007387 */ /* 0x0001e20000100800 */
[----:B------:R-:W-:-:S03]  /*cec0*/  FADD R124, R123, R124 ;  /* 0x0000007c7b7c7221 */ /* 0x000fc60000000000 */
[----:B0-----:R-:W2:Y:S04]  /*ced0*/  LDL.LU R2, [R1+0x260] ;  /* 0x0002600001027983 */ /* 0x001ea80000300800 */
[----:B------:R-:W4:Y:S04]  /*cee0*/  LDL.LU R120, [R1+0x4ec] ;  /* 0x0004ec0001787983 */ /* 0x000f280000300800 */
[----:B------:R0:W-:Y:S01]  /*cef0*/  STL [R1+0x218], R3 ;  /* 0x0002180301007387 */ /* 0x0001e20000100800 */
[----:B------:R-:W-:Y:S01]  /*cf00*/  FADD R126, R125, R126 ;  /* 0x0000007e7d7e7221 */ /* 0x000fe20000000000 */
[----:B------:R-:W-:-:S02]  /*cf10*/  FADD R128, R127, R128 ;  /* 0x000000807f807221 */ /* 0x000fc40000000000 */
[----:B0-----:R-:W4:Y:S04]  /*cf20*/  LDL.LU R3, [R1+0x264] ;  /* 0x0002640001037983 */ /* 0x001f280000300800 */
[----:B------:R-:W4:Y:S04]  /*cf30*/  LDL.LU R121, [R1+0x4e8] ;  /* 0x0004e80001797983 */ /* 0x000f280000300800 */
[----:B------:R0:W-:Y:S01]  /*cf40*/  STL [R1+0x21c], R122 ;  /* 0x00021c7a01007387 */ /* 0x0001e20000100800 */
[----:B------:R-:W-:-:S03]  /*cf50*/  FADD R130, R129, R130 ;  /* 0x0000008281827221 */ /* 0x000fc60000000000 */
        /* <DEDUP_REMOVED lines=42> */
[----:B------:R0:W-:Y:S04]  /*d200*/  STL [R1+0x248], R145 ;  /* 0x0002489101007387 */ /* 0x0001e80000100800 */
[----:B0-----:R-:W4:Y:S04]  /*d210*/  LDL.LU R145, [R1+0x27c] ;  /* 0x00027c0001917983 */ /* 0x001f280000300800 */
[----:B------:R-:W4:Y:S04]  /*d220*/  LDL.LU R139, [R1+0x4a0] ;  /* 0x0004a000018b7983 */ /* 0x000f280000300800 */
[----:B------:R0:W-:Y:S04]  /*d230*/  STL [R1+0x24c], R146 ;  /* 0x00024c9201007387 */ /* 0x0001e80000100800 */
[----:B0-----:R-:W4:Y:S04]  /*d240*/  LDL.LU R146, [R1+0x280] ;  /* 0x0002800001927983 */ /* 0x001f280000300800 */
[----:B------:R0:W-:Y:S01]  /*d250*/  STL [R1+0x250], R147 ;  /* 0x0002509301007387 */ /* 0x0001e20000100800 */
[----:B-----5:R-:W-:-:S03]  /*d260*/  FADD R149, R24, R149 ;  /* 0x0000009518957221 */ /* 0x020fc60000000000 */
[----:B0-----:R-:W5:Y:S04]  /*d270*/  LDL.LU R147, [R1+0x284] ;  /* 0x0002840001937983 */ /* 0x001f680000300800 */
[----:B------:R0:W-:Y:S04]  /*d280*/  STL [R1+0x254], R148 ;  /* 0x0002549401007387 */ /* 0x0001e80000100800 */
[----:B0-----:R-:W5:Y:S04]  /*d290*/  LDL.LU R148, [R1+0x288] ;  /* 0x0002880001947983 */ /* 0x001f680000300800 */
[----:B------:R0:W-:Y:S04]  /*d2a0*/  STL [R1+0x258], R149 ;  /* 0x0002589501007387 */ /* 0x0001e80000100800 */
[----:B0-----:R-:W5:Y:S04]  /*d2b0*/  LDL.LU R149, [R1+0x28c] ;  /* 0x00028c0001957983 */ /* 0x001f680000300800 */
[----:B------:R-:W5:Y:S04]  /*d2c0*/  LDL.LU R150, [R1+0x290] ;  /* 0x0002900001967983 */ /* 0x000f680000300800 */
[----:B------:R-:W5:Y:S01]  /*d2d0*/  LDL.LU R151, [R1+0x294] ;  /* 0x0002940001977983 */ /* 0x000f620000300800 */
[----:B---3--:R-:W-:Y:S01]  /*d2e0*/  FADD R0, R25, R0 ;  /* 0x0000000019007221 */ /* 0x008fe20000000000 */
[----:B--2---:R-:W-:-:S04]  /*d2f0*/  FADD R2, R26, R2 ;  /* 0x000000021a027221 */ /* 0x004fc80000000000 */
[----:B------:R0:W-:Y:S01]  /*d300*/  STL [R1+0x25c], R0 ;  /* 0x00025c0001007387 */ /* 0x0001e20000100800 */
[----:B----4-:R-:W-:-:S03]  /*d310*/  FADD R3, R27, R3 ;  /* 0x000000031b037221 */ /* 0x010fc60000000000 */
[----:B------:R-:W2:Y:S04]  /*d320*/  LDL.LU R27, [R1+0x2c8] ;  /* 0x0002c800011b7983 */ /* 0x000ea80000300800 */
[----:B------:R1:W-:Y:S04]  /*d330*/  STL [R1+0x260], R2 ;  /* 0x0002600201007387 */ /* 0x0003e80000100800 */
[----:B------:R-:W3:Y:S04]  /*d340*/  LDL.LU R26, [R1+0x2cc] ;  /* 0x0002cc00011a7983 */ /* 0x000ee80000300800 */
[----:B------:R-:W4:Y:S04]  /*d350*/  LDL.LU R25, [R1+0x2d0] ;  /* 0x0002d00001197983 */ /* 0x000f280000300800 */
[----:B------:R1:W-:Y:S04]  /*d360*/  STL [R1+0x264], R3 ;  /* 0x0002640301007387 */ /* 0x0003e80000100800 */
[----:B------:R-:W4:Y:S04]  /*d370*/  LDL.LU R24, [R1+0x2d4] ;  /* 0x0002d40001187983 */ /* 0x000f280000300800 */
[----:B0-----:R-:W4:Y:S04]  /*d380*/  LDL.LU R0, [R1+0x2d8] ;  /* 0x0002d80001007983 */ /* 0x001f280000300800 */
[----:B-1----:R-:W4:Y:S04]  /*d390*/  LDL.LU R2, [R1+0x2dc] ;  /* 0x0002dc0001027983 */ /* 0x002f280000300800 */
[----:B------:R-:W4:Y:S01]  /*d3a0*/  LDL.LU R3, [R1+0x2e0] ;  /* 0x0002e00001037983 */ /* 0x000f220000300800 */
[----:B------:R-:W-:-:S05]  /*d3b0*/  FADD R140, R28, R140 ;  /* 0x0000008c1c8c7221 */ /* 0x000fca0000000000 */
[----:B------:R0:W-:Y:S04]  /*d3c0*/  STL [R1+0x268], R140 ;  /* 0x0002688c01007387 */ /* 0x0001e80000100800 */
[----:B0-----:R-:W4:Y:S01]  /*d3d0*/  LDL.LU R140, [R1+0x49c] ;  /* 0x00049c00018c7983 */ /* 0x001f220000300800 */
[----:B------:R-:W-:-:S03]  /*d3e0*/  FADD R141, R29, R141 ;  /* 0x0000008d1d8d7221 */ /* 0x000fc60000000000 */
[----:B------:R-:W4:Y:S04]  /*d3f0*/  LDL.LU R28, [R1+0x2c4] ;  /* 0x0002c400011c7983 */ /* 0x000f280000300800 */
        /* <DEDUP_REMOVED lines=20> */
[----:B------:R0:W-:Y:S01]  /*d540*/  STL [R1+0x280], R146 ;  /* 0x0002809201007387 */ /* 0x0001e20000100800 */
[----:B-----5:R-:W-:-:S03]  /*d550*/  FADD R147, R35, R147 ;  /* 0x0000009323937221 */ /* 0x020fc60000000000 */
[----:B0-----:R-:W5:Y:S04]  /*d560*/  LDL.LU R146, [R1+0x484] ;  /* 0x0004840001927983 */ /* 0x001f680000300800 */
[----:B------:R-:W5:Y:S04]  /*d570*/  LDL.LU R34, [R1+0x2ac] ;  /* 0x0002ac0001227983 */ /* 0x000f680000300800 */
[----:B------:R0:W-:Y:S01]  /*d580*/  STL [R1+0x284], R147 ;  /* 0x0002849301007387 */ /* 0x0001e20000100800 */
[----:B------:R-:W-:-:S03]  /*d590*/  FADD R148, R36, R148 ;  /* 0x0000009424947221 */ /* 0x000fc60000000000 */
[----:B0-----:R-:W5:Y:S04]  /*d5a0*/  LDL.LU R147, [R1+0x480] ;  /* 0x0004800001937983 */ /* 0x001f680000300800 */
[----:B------:R-:W5:Y:S01]  /*d5b0*/  LDL.LU R35, [R1+0x2a8] ;  /* 0x0002a80001237983 */ /* 0x000f620000300800 */
[----:B------:R-:W-:-:S03]  /*d5c0*/  FADD R149, R37, R149 ;  /* 0x0000009525957221 */ /* 0x000fc60000000000 */
[----:B------:R0:W-:Y:S01]  /*d5d0*/  STL [R1+0x288], R148 ;  /* 0x0002889401007387 */ /* 0x0001e20000100800 */
[----:B------:R-:W-:Y:S01]  /*d5e0*/  FADD R150, R38, R150 ;  /* 0x0000009626967221 */ /* 0x000fe20000000000 */
[----:B------:R-:W-:Y:S02]  /*d5f0*/  FADD R151, R39, R151 ;  /* 0x0000009727977221 */ /* 0x000fe40000000000 */
[----:B0-----:R-:W5:Y:S04]  /*d600*/  LDL.LU R148, [R1+0x47c] ;  /* 0x00047c0001947983 */ /* 0x001f680000300800 */
[----:B------:R-:W5:Y:S04]  /*d610*/  LDL.LU R36, [R1+0x2a4] ;  /* 0x0002a40001247983 */ /* 0x000f680000300800 */
[----:B------:R0:W-:Y:S04]  /*d620*/  STL [R1+0x28c], R149 ;  /* 0x00028c9501007387 */ /* 0x0001e80000100800 */
[----:B0-----:R-:W5:Y:S04]  /*d630*/  LDL.LU R149, [R1+0x478] ;  /* 0x0004780001957983 */ /* 0x001f680000300800 */
[----:B------:R-:W5:Y:S04]  /*d640*/  LDL.LU R37, [R1+0x2a0] ;  /* 0x0002a00001257983 */ /* 0x000f680000300800 */
[----:B------:R0:W-:Y:S04]  /*d650*/  STL [R1+0x290], R150 ;  /* 0x0002909601007387 */ /* 0x0001e80000100800 */
[----:B0-----:R-:W5:Y:S04]  /*d660*/  LDL.LU R150, [R1+0x474] ;  /* 0x0004740001967983 */ /* 0x001f680000300800 */
[----:B------:R-:W5:Y:S04]  /*d670*/  LDL.LU R38, [R1+0x29c] ;  /* 0x00029c0001267983 */ /* 0x000f680000300800 */
[----:B------:R0:W-:Y:S04]  /*d680*/  STL [R1+0x294], R151 ;  /* 0x0002949701007387 */ /* 0x0001e80000100800 */
[----:B0-----:R-:W5:Y:S04]  /*d690*/  LDL.LU R151, [R1+0x470] ;  /* 0x0004700001977983 */ /* 0x001f680000300800 */
[----:B------:R-:W5:Y:S01]  /*d6a0*/  LDL.LU R39, [R1+0x298] ;  /* 0x0002980001277983 */ /* 0x000f620000300800 */
[----:B--2---:R-:W-:Y:S01]  /*d6b0*/  FADD R27, R52, R27 ;  /* 0x0000001b341b7221 */ /* 0x004fe20000000000 */
[----:B---3--:R-:W-:Y:S01]  /*d6c0*/  FADD R26, R53, R26 ;  /* 0x0000001a351a7221 */ /* 0x008fe20000000000 */
[----:B----4-:R-:W-:Y:S01]  /*d6d0*/  FADD R25, R54, R25 ;  /* 0x0000001936197221 */ /* 0x010fe20000000000 */
[----:B------:R-:W-:Y:S01]  /*d6e0*/  FADD R24, R55, R24 ;  /* 0x0000001837187221 */ /* 0x000fe20000000000 */
        /* <DEDUP_REMOVED lines=9> */
[----:B-----5:R-:W-:Y:S01]  /*d780*/  FADD R34, R45, R34 ;  /* 0x000000222d227221 */ /* 0x020fe20000000000 */
[----:B------:R-:W-:Y:S01]  /*d790*/  FADD R35, R44, R35 ;  /* 0x000000232c237221 */ /* 0x000fe20000000000 */
[----:B------:R-:W-:Y:S01]  /*d7a0*/  FADD R36, R43, R36 ;  /* 0x000000242b247221 */ /* 0x000fe20000000000 */
[----:B------:R-:W-:Y:S01]  /*d7b0*/  FADD R37, R42, R37 ;  /* 0x000000252a257221 */ /* 0x000fe20000000000 */
[----:B------:R-:W-:Y:S01]  /*d7c0*/  FADD R38, R41, R38 ;  /* 0x0000002629267221 */ /* 0x000fe20000000000 */
[----:B------:R-:W-:-:S05]  /*d7d0*/  FADD R39, R40, R39 ;  /* 0x0000002728277221 */ /* 0x000fca0000000000 */
[----:B------:R0:W-:Y:S04]  /*d7e0*/  STL [R1+0x298], R39 ;  /* 0x0002982701007387 */ /* 0x0001e80000100800 */
        /* <DEDUP_REMOVED lines=15> */
[----:B------:R-:W5:Y:S04]  /*d8e0*/  LDL.LU R51, [R1+0x2e4] ;  /* 0x0002e40001337983 */ /* 0x000f680000300800 */
[----:B------:R5:W-:Y:S04]  /*d8f0*/  STL [R1+0x2d8], R0 ;  /* 0x0002d80001007387 */ /* 0x000be80000100800 */
[----:B------:R-:W5:Y:S04]  /*d900*/  LDL.LU R50, [R1+0x2e8] ;  /* 0x0002e80001327983 */ /* 0x000f680000300800 */
[----:B------:R5:W-:Y:S04]  /*d910*/  STL [R1+0x2dc], R2 ;  /* 0x0002dc0201007387 */ /* 0x000be80000100800 */
[----:B------:R-:W5:Y:S04]  /*d920*/  LDL.LU R49, [R1+0x2ec] ;  /* 0x0002ec0001317983 */ /* 0x000f680000300800 */
[----:B------:R5:W-:Y:S04]  /*d930*/  STL [R1+0x2e0], R3 ;  /* 0x0002e00301007387 */ /* 0x000be80000100800 */
[----:B------:R-:W5:Y:S04]  /*d940*/  LDL.LU R48, [R1+0x2f0] ;  /* 0x0002f00001307983 */ /* 0x000f680000300800 */
        /* <DEDUP_REMOVED lines=8> */
[----:B0-----:R-:W5:Y:S04]  /*d9d0*/  LDL.LU R39, [R1+0x314] ;  /* 0x0003140001277983 */ /* 0x001f680000300800 */
[----:B-1----:R-:W5:Y:S04]  /*d9e0*/  LDL.LU R38, [R1+0x318] ;  /* 0x0003180001267983 */ /* 0x002f680000300800 */
[----:B--2---:R-:W2:Y:S04]  /*d9f0*/  LDL.LU R37, [R1+0x31c] ;  /* 0x00031c0001257983 */ /* 0x004ea80000300800 */
[----:B---3--:R-:W3:Y:S04]  /*da00*/  LDL.LU R36, [R1+0x320] ;  /* 0x0003200001247983 */ /* 0x008ee80000300800 */
[----:B----4-:R-:W4:Y:S04]  /*da10*/  LDL.LU R35, [R1+0x324] ;  /* 0x0003240001237983 */ /* 0x010f280000300800 */
[----:B-----5:R-:W5:Y:S04]  /*da20*/  LDL.LU R34, [R1+0x328] ;  /* 0x0003280001227983 */ /* 0x020f680000300800 */
        /* <DEDUP_REMOVED lines=12> */
[----:B------:R-:W5:Y:S01]  /*daf0*/  LDL.LU R3, [R1+0x35c] ;  /* 0x00035c0001037983 */ /* 0x000f620000300800 */
[----:B------:R-:W-:Y:S01]  /*db00*/  FADD R51, R59, R51 ;  /* 0x000000333b337221 */ /* 0x000fe20000000000 */
[----:B------:R-:W-:-:S04]  /*db10*/  FADD R50, R60, R50 ;  /* 0x000000323c327221 */ /* 0x000fc80000000000 */
        /* <DEDUP_REMOVED lines=25> */
[----:B--2---:R-:W-:-:S03]  /*dcb0*/  FADD R37, R73, R37 ;  /* 0x0000002549257221 */ /* 0x004fc60000000000 */
[----:B------:R2:W-:Y:S01]  /*dcc0*/  STL [R1+0x318], R38 ;  /* 0x0003182601007387 */ /* 0x0005e20000100800 */
[----:B---3--:R-:W-:-:S03]  /*dcd0*/  FADD R36, R74, R36 ;  /* 0x000000244a247221 */ /* 0x008fc60000000000 */
[----:B------:R3:W-:Y:S01]  /*dce0*/  STL [R1+0x31c], R37 ;  /* 0x00031c2501007387 */ /* 0x0007e20000100800 */
[----:B----4-:R-:W-:-:S03]  /*dcf0*/  FADD R35, R75, R35 ;  /* 0x000000234b237221 */ /* 0x010fc60000000000 */
[----:B------:R4:W-:Y:S01]  /*dd00*/  STL [R1+0x320], R36 ;  /* 0x0003202401007387 */ /* 0x0009e20000100800 */
[----:B-----5:R-:W-:-:S03]  /*dd10*/  FADD R34, R76, R34 ;  /* 0x000000224c227221 */ /* 0x020fc60000000000 */
        /* <DEDUP_REMOVED lines=24> */
[----:B0-----:R-:W5:Y:S01]  /*dea0*/  LDL.LU R51, [R1+0x360] ;  /* 0x0003600001337983 */ /* 0x001f620000300800 */
[----:B------:R-:W-:-:S03]  /*deb0*/  FADD R3, R89, R3 ;  /* 0x0000000359037221 */ /* 0x000fc60000000000 */
[----:B------:R0:W-:Y:S04]  /*dec0*/  STL [R1+0x354], R0 ;  /* 0x0003540001007387 */ /* 0x0001e80000100800 */
[----:B-1----:R-:W5:Y:S04]  /*ded0*/  LDL.LU R50, [R1+0x364] ;  /* 0x0003640001327983 */ /* 0x002f680000300800 */
        /* <DEDUP_REMOVED lines=181> */
[----:B------:R-:W-:Y:S01]  /*ea30*/  FADD R2, R150, R2 ;  /* 0x0000000296027221 */ /* 0x000fe20000000000 */
[----:B------:R-:W-:-:S05]  /*ea40*/  FADD R3, R3, R151 ;  /* 0x0000009703037221 */ /* 0x000fca0000000000 */
[----:B------:R0:W-:Y:S04]  /*ea50*/  STL [R1+0x454], R3 ;  /* 0x0004540301007387 */ /* 0x0001e80000100800 */
[----:B------:R0:W-:Y:S04]  /*ea60*/  STL [R1+0x44c], R0 ;  /* 0x00044c0001007387 */ /* 0x0001e80000100800 */
[----:B------:R0:W-:Y:S02]  /*ea70*/  STL [R1+0x450], R2 ;  /* 0x0004500201007387 */ /* 0x0001e40000100800 */
.L_x_29:
[----:B0-----:R-:W0:Y:S02]  /*ea80*/  LDC R0, c[0x0][0x28c] ;  /* 0x0000a300ff007b82 */ /* 0x001e240000000800 */
[----:B0-----:R-:W-:-:S13]  /*ea90*/  ISETP.GE.AND P0, PT, R0, 0x1, PT ;  /* 0x000000010000780c */ /* 0x001fda0003f06270 */
[----:B------:R-:W-:Y:S05]  /*eaa0*/  @!P0 BRA `(.L_x_30) ;  /* 0x00000000004c8947 */ /* 0x000fea0003800000 */
[----:B------:R-:W-:-:S06]  /*eab0*/  UISETP.NE.AND UP0, UPT, UR24, 0x3, UPT ;  /* 0x000000031800788c */ /* 0x000fcc000bf05270 */
[----:B------:R-:W-:-:S13]  /*eac0*/  PLOP3.LUT P0, PT, PT, PT, UP0, 0x80, 0x0 ;  /* 0x000000000000781c */ /* 0x000fda0003f0f008 */
[----:B------:R-:W-:Y:S05]  /*ead0*/  @!P0 BRA `(.L_x_31) ;  /* 0x0000000000048947 */ /* 0x000fea0003800000 */
[----:B------:R-:W-:Y:S01]  /*eae0*/  BPT.TRAP 0x1 ;  /* 0x000000040000795c */ /* 0x000fe20000300000 */
.L_x_31:
[----:B------:R-:W-:-:S04]  /*eaf0*/  UISETP.LT.AND UP0, UPT, UR9, 0x1, UPT ;  /* 0x000000010900788c */ /* 0x000fc8000bf01270 */
[----:B------:R-:W-:Y:S02]  /*eb00*/  USEL UR8, UR9, 0x1, UP0 ;  /* 0x0000000109087887 */ /* 0x000fe40008000000 */
[----:B------:R-:W-:Y:S02]  /*eb10*/  UISETP.GT.U32.AND UP0, UPT, UR13, 0x1, UPT ;  /* 0x000000010d00788c */ /* 0x000fe4000bf04070 */
[----:B------:R-:W-:-:S04]  /*eb20*/  UIADD3 UR8, UR5, UR9, -UR8 ;  /* 0x0000000905087290 */ /* 0x000fc8000fffe808 */
[----:B------:R-:W-:Y:S01]  /*eb30*/  USHF.R.U32.HI UR6, URZ, 0x1, UR8 ;  /* 0x000000013f067899 */ /* 0x000fe20008011608 */
[----:B------:R-:W-:-:S03]  /*eb40*/  PLOP3.LUT P0, PT, PT, PT, UP0, 0x80, 0x0 ;  /* 0x000000000000781c */ /* 0x000fc60003f0f008 */
[----:B------:R-:W-:-:S04]  /*eb50*/  UIMAD.WIDE.U32 UR6, UR6, -0x6db6db6d, URZ ;  /* 0x92492493060678a5 */ /* 0x000fc8000f8e003f */
[----:B------:R-:W-:-:S04]  /*eb60*/  USHF.R.U32.HI UR6, URZ, 0x2, UR7 ;  /* 0x000000023f067899 */ /* 0x000fc80008011607 */
[----:B------:R-:W-:-:S04]  /*eb70*/  UIMAD UR8, UR6, -0xe, UR8 ;  /* 0xfffffff2060878a4 */ /* 0x000fc8000f8e0208 */
[----:B------:R-:W-:-:S04]  /*eb80*/  ULEA UR8, UR8, UR11, 0x3 ;  /* 0x0000000b08087291 */ /* 0x000fc8000f8e183f */
[----:B------:R-:W-:-:S04]  /*eb90*/  UIADD3 UR8, UR8, 0x70, URZ ;  /* 0x0000007008087890 */ /* 0x000fc8000fffe03f */
[----:B------:R-:W-:-:S09]  /*eba0*/  UPRMT UR8, URZ, 0x654, UR8 ;  /* 0x000006543f087896 */ /* 0x000fd20008000008 */
[----:B------:R-:W-:Y:S01]  /*ebb0*/  SYNCS.ARRIVE.TRANS64.RED.A1T0 RZ, [UR8], RZ ;  /* 0x000000ffffff79a7 */ /* 0x000fe20008100408 */
[----:B------:R-:W-:Y:S05]  /*ebc0*/  @P0 BRA `(.L_x_30) ;  /* 0x0000000000040947 */ /* 0x000fea0003800000 */
[----:B------:R-:W-:Y:S01]  /*ebd0*/  BPT.TRAP 0x1 ;  /* 0x000000040000795c */ /* 0x000fe20000300000 */
.L_x_30:
[----:B------:R-:W4:Y:S01]  /*ebe0*/  LDL.LU R26, [R1+0x464] ;  /* 0x00046400011a7983 */ /* 0x000f220000300800 */
[----:B------:R-:W0:Y:S01]  /*ebf0*/  LDC R3, c[0x0][0x288] ;  /* 0x0000a200ff037b82 */ /* 0x000e220000000800 */
[----:B------:R-:W5:Y:S01]  /*ec00*/  S2R R25, SR_TID.X ;  /* 0x0000000000197919 */ /* 0x000f620000002100 */
[----:B------:R-:W-:Y:S02]  /*ec10*/  UIADD3 UR11, UR9, UR5, URZ ;  /* 0x00000005090b7290 */ /* 0x000fe4000fffe03f */
[----:B------:R-:W-:Y:S01]  /*ec20*/  USHF.R.S32.HI UR12, URZ, 0x1f, UR10 ;  /* 0x0000001f3f0c7899 */ /* 0x000fe2000801140a */
[----:B------:R-:W2:Y:S01]  /*ec30*/  LDL.LU R24, [R1+0x460] ;  /* 0x0004600001187983 */ /* 0x000ea20000300800 */
[----:B------:R-:W-:Y:S01]  /*ec40*/  UISETP.GT.U32.AND UP0, UPT, UR11, 0xd, UPT ;  /* 0x0000000d0b00788c */ /* 0x000fe2000bf04070 */
[----:B------:R-:W-:Y:S01]  /*ec50*/  IMAD.MOV.U32 R39, RZ, RZ, -0x1 ;  /* 0xffffffffff277424 */ /* 0x000fe200078e00ff */
[----:B------:R-:W-:Y:S01]  /*ec60*/  ULDC UR6, c[0x0][0x284] ;  /* 0x0000a10000067ab9 */ /* 0x000fe20000000800 */
[----:B------:R-:W-:Y:S01]  /*ec70*/  ULDC.64 UR14, c[0x0][0x5d0] ;  /* 0x00017400000e7ab9 */ /* 0x000fe20000000a00 */
[----:B------:R-:W-:-:S02]  /*ec80*/  UISETP.LT.U32.AND UP0, UPT, UR9, 0xe, UP0 ;  /* 0x0000000e0900788c */ /* 0x000fc40008701070 */
[----:B------:R-:W-:Y:S02]  /*ec90*/  UIMAD UR5, UR12, UR14, URZ ;  /* 0x0000000e0c0572a4 */ /* 0x000fe4000f8e023f */
[----:B------:R-:W-:Y:S02]  /*eca0*/  UISETP.GE.U32.AND UP1, UPT, UR9, 0xe, UPT ;  /* 0x0000000e0900788c */ /* 0x000fe4000bf26070 */
[----:B------:R-:W-:Y:S02]  /*ecb0*/  UIMAD UR8, UR10, UR15, UR5 ;  /* 0x0000000f0a0872a4 */ /* 0x000fe4000f8e0205 */
[----:B------:R-:W-:-:S04]  /*ecc0*/  USEL UR5, URZ, 0x1, !UP0 ;  /* 0x000000013f057887 */ /* 0x000fc8000c000000 */
[----:B------:R-:W-:Y:S01]  /*ecd0*/  ULOP3.LUT UR4, UR4, UR5, URZ, 0x3c, !UPT ;  /* 0x0000000504047292 */ /* 0x000fe2000f8e3c3f */
[C---:B-----5:R-:W-:Y:S01]  /*ece0*/  LOP3.LUT R2, R25.reuse, 0x3, RZ, 0xc0, !PT ;  /* 0x0000000319027812 */ /* 0x060fe200078ec0ff */
[----:B------:R-:W-:Y:S01]  /*ecf0*/  IMAD.SHL.U32 R30, R25, 0x2, RZ ;  /* 0x00000002191e7824 */ /* 0x000fe200078e00ff */
[----:B------:R-:W-:-:S03]  /*ed00*/  SHF.R.U32.HI R32, RZ, 0x7, R25 ;  /* 0x00000007ff207819 */ /* 0x000fc60000011619 */
[----:B0-----:R-:W-:Y:S01]  /*ed10*/  IMAD R2, R2, -0x2, R3 ;  /* 0xfffffffe02027824 */ /* 0x001fe200078e0203 */
[----:B------:R-:W-:Y:S02]  /*ed20*/  LOP3.LUT R32, R32, 0x1, RZ, 0xc0, !PT ;  /* 0x0000000120207812 */ /* 0x000fe400078ec0ff */
[----:B------:R-:W-:-:S03]  /*ed30*/  LOP3.LUT R30, R30, 0x6, RZ, 0xc0, !PT ;  /* 0x000000061e1e7812 */ /* 0x000fc600078ec0ff */
[----:B------:R-:W-:Y:S02]  /*ed40*/  IMAD.SHL.U32 R33, R32, 0x40, RZ ;  /* 0x0000004020217824 */ /* 0x000fe400078e00ff */
[----:B----4-:R-:W-:-:S04]  /*ed50*/  IMAD.WIDE R34, R26, 0x100, RZ ;  /* 0x000001001a227825 */ /* 0x010fc800078e02ff */
[----:B--2---:R-:W-:Y:S01]  /*ed60*/  IMAD.SHL.U32 R0, R24, 0x100, RZ ;  /* 0x0000010018007824 */ /* 0x004fe200078e00ff */
[----:B------:R-:W-:Y:S01]  /*ed70*/  PRMT R30, R30, 0x6540, R24 ;  /* 0x000065401e1e7816 */ /* 0x000fe20000000018 */
[----:B------:R-:W-:-:S03]  /*ed80*/  IMAD.U32 R24, RZ, RZ, UR14 ;  /* 0x0000000eff187e24 */ /* 0x000fc6000f8e00ff */
[----:B------:R-:W-:Y:S01]  /*ed90*/  ISETP.GE.AND P0, PT, R0, R3, PT ;  /* 0x000000030000720c */ /* 0x000fe20003f06270 */
[----:B------:R-:W-:Y:S01]  /*eda0*/  IMAD.IADD R0, R2, 0x1, -R0 ;  /* 0x0000000102007824 */ /* 0x000fe200078e0a00 */
[----:B------:R-:W-:Y:S02]  /*edb0*/  SHF.R.U32.HI R2, RZ, 0x2, R25 ;  /* 0x00000002ff027819 */ /* 0x000fe40000011619 */
[----:B------:R-:W-:Y:S02]  /*edc0*/  LOP3.LUT R3, R25, 0x60, RZ, 0xc0, !PT ;  /* 0x0000006019037812 */ /* 0x000fe400078ec0ff */
[----:B------:R-:W-:Y:S02]  /*edd0*/  LOP3.LUT R2, R2, 0x7, RZ, 0xc0, !PT ;  /* 0x0000000702027812 */ /* 0x000fe400078ec0ff */
[----:B------:R-:W-:Y:S02]  /*ede0*/  SHF.R.U32.HI R3, RZ, 0x1, R3 ;  /* 0x00000001ff037819 */ /* 0x000fe40000011603 */
[----:B------:R-:W-:-:S02]  /*edf0*/  LOP3.LUT R33, R33, 0x40, R2, 0xe2, !PT ;  /* 0x0000004021217812 */ /* 0x000fc400078ee202 */
[----:B------:R-:W-:Y:S02]  /*ee00*/  IADD3 R2, RZ, -R3, -R2 ;  /* 0x80000003ff027210 */ /* 0x000fe40007ffe802 */
[----:B------:R-:W-:Y:S02]  /*ee10*/  SHF.R.S32.HI R31, RZ, 0x1f, R30 ;  /* 0x0000001fff1f7819 */ /* 0x000fe4000001141e */
[----:B------:R-:W-:Y:S01]  /*ee20*/  LOP3.LUT R33, R34, R33, R3, 0xfe, !PT ;  /* 0x0000002122217212 */ /* 0x000fe200078efe03 */
[----:B------:R-:W-:Y:S02]  /*ee30*/  IMAD R32, R32, -0x40, R2 ;  /* 0xffffffc020207824 */ /* 0x000fe400078e0202 */
[----:B------:R-:W-:Y:S02]  /*ee40*/  IMAD.SHL.U32 R2, R26, 0x100, RZ ;  /* 0x000001001a027824 */ /* 0x000fe400078e00ff */
[----:B------:R-:W-:-:S03]  /*ee50*/  IMAD.WIDE.U32 R24, R24, UR10, R30 ;  /* 0x0000000a18187c25 */ /* 0x000fc6000f8e001e */
[C---:B------:R-:W-:Y:S01]  /*ee60*/  IADD3 R32, -R2.reuse, UR6, R32 ;  /* 0x0000000602207c10 */ /* 0x040fe2000fffe120 */
[----:B------:R-:W-:Y:S01]  /*ee70*/  VIADD R25, R25, UR8 ;  /* 0x0000000819197c36 */ /* 0x000fe20008000000 */
[----:B------:R-:W-:Y:S01]  /*ee80*/  ISETP.GE.OR P0, PT, R2, UR6, P0 ;  /* 0x0000000602007c0c */ /* 0x000fe20008706670 */
[----:B------:R-:W-:-:S04]  /*ee90*/  USHF.R.U32.HI UR6, URZ, 0x1, UR11 ;  /* 0x000000013f067899 */ /* 0x000fc8000801160b */
[----:B------:R-:W-:-:S04]  /*eea0*/  UIMAD.WIDE.U32 UR6, UR6, -0x6db6db6d, URZ ;  /* 0x92492493060678a5 */ /* 0x000fc8000f8e003f */
[----:B------:R-:W-:-:S04]  /*eeb0*/  USHF.R.U32.HI UR6, URZ, 0x2, UR7 ;  /* 0x000000023f067899 */ /* 0x000fc80008011607 */
[----:B------:R-:W-:Y:S02]  /*eec0*/  UIMAD UR5, UR6, -0xe, UR11 ;  /* 0xfffffff2060578a4 */ /* 0x000fe4000f8e020b */
[----:B------:R-:W-:Y:S01]  /*eed0*/  @UP1 ULOP3.LUT UR4, UR4, 0x1, UR6, 0x78, !UPT ;  /* 0x0000000104041892 */ /* 0x000fe2000f8e7806 */
[----:B------:R-:W-:Y:S11]  /*eee0*/  @P0 BRA `(.L_x_32) ;  /* 0x0000012400bc0947 */ /* 0x000ff60003800000 */
[----:B------:R-:W0:Y:S01]  /*eef0*/  LDC.64 R26, c[0x0][0x5c8] ;  /* 0x00017200ff1a7b82 */ /* 0x000e220000000a00 */
[----:B------:R-:W-:Y:S01]  /*ef00*/  ULDC.64 UR6, c[0x0][0x5c0] ;  /* 0x0001700000067ab9 */ /* 0x000fe20000000a00 */
[----:B------:R-:W-:Y:S01]  /*ef10*/  BSSY B0, `(.L_x_32) ;  /* 0x000126c000007945 */ /* 0x000fe20003800000 */
[-C--:B0-----:R-:W-:Y:S01]  /*ef20*/  IMAD R2, R35, R26.reuse, RZ ;  /* 0x0000001a23027224 */ /* 0x081fe200078e02ff */
[----:B------:R-:W-:Y:S01]  /*ef30*/  SHF.L.U64.HI R36, R26, 0x3, R27 ;  /* 0x000000031a247819 */ /* 0x000fe2000001021b */
[----:B------:R-:W-:-:S04]  /*ef40*/  IMAD.WIDE.U32 R24, R33, R26, R24 ;  /* 0x0000001a21187225 */ /* 0x000fc800078e0018 */
[----:B------:R-:W-:Y:S01]  /*ef50*/  IMAD R2, R33, R27, R2 ;  /* 0x0000001b21027224 */ /* 0x000fe200078e0202 */
[C---:B------:R-:W-:Y:S01]  /*ef60*/  LEA R28, P2, R26.reuse, R24, 0x7 ;  /* 0x000000181a1c7211 */ /* 0x040fe200078438ff */
[----:B------:R-:W-:Y:S02]  /*ef70*/  IMAD.SHL.U32 R3, R26, 0x8, RZ ;  /* 0x000000081a037824 */ /* 0x000fe400078e00ff */
[----:B------:R-:W-:Y:S01]  /*ef80*/  IMAD.IADD R25, R25, 0x1, R2 ;  /* 0x0000000119197824 */ /* 0x000fe200078e0202 */
[C---:B------:R-:W-:Y:S02]  /*ef90*/  IADD3 R2, P5, R24.reuse, UR6, RZ ;  /* 0x0000000618027c10 */ /* 0x040fe4000ffbe0ff */
[----:B------:R-:W-:Y:S02]  /*efa0*/  IADD3 R24, P0, P1, R24, UR6, R3 ;  /* 0x0000000618187c10 */ /* 0x000fe4000f91e003 */
[----:B------:R-:W-:Y:S02]  /*efb0*/  LEA.HI.X R29, R26, R25, R27, 0x7, P2 ;  /* 0x000000191a1d7211 */ /* 0x000fe400010f3c1b */
[----:B------:R-:W-:-:S02]  /*efc0*/  IADD3 R26, P2, P3, R28, UR6, R3 ;  /* 0x000000061c1a7c10 */ /* 0x000fc4000fb5e003 */
[----:B------:R-:W-:Y:S02]  /*efd0*/  IADD3.X R3, R25, UR7, RZ, P5, !PT ;  /* 0x0000000719037c10 */ /* 0x000fe4000affe4ff */
[----:B------:R-:W-:Y:S02]  /*efe0*/  FSETP.NEU.AND P5, PT, RZ, UR23, PT ;  /* 0x00000017ff007c0b */ /* 0x000fe4000bfad000 */
[----:B------:R-:W-:Y:S02]  /*eff0*/  IADD3 R28, P6, R28, UR6, RZ ;  /* 0x000000061c1c7c10 */ /* 0x000fe4000ffde0ff */
[--C-:B------:R-:W-:Y:S02]  /*f000*/  IADD3.X R27, R29, UR7, R36.reuse, P2, P3 ;  /* 0x000000071d1b7c10 */ /* 0x100fe400097e6424 */
[----:B------:R-:W-:Y:S02]  /*f010*/  IADD3.X R25, R25, UR7, R36, P0, P1 ;  /* 0x0000000719197c10 */ /* 0x000fe400087e2424 */
[----:B------:R-:W-:-:S05]  /*f020*/  IADD3.X R29, R29, UR7, RZ, P6, !PT ;  /* 0x000000071d1d7c10 */ /* 0x000fca000b7fe4ff */
[----:B------:R-:W-:Y:S05]  /*f030*/  @!P5 BRA `(.L_x_33) ;  /* 0x000000d800fcd947 */ /* 0x000fea0003800000 */
[----:B------:R-:W-:Y:S01]  /*f040*/  ULDC.64 UR6, c[0x0][0x5b8] ;  /* 0x00016e0000067ab9 */ /* 0x000fe20000000a00 */
[----:B------:R-:W-:Y:S01]  /*f050*/  BSSY B1, `(.L_x_34) ;  /* 0x0000013000017945 */ /* 0x000fe20003800000 */
[----:B------:R-:W-:Y:S01]  /*f060*/  IMAD.U32 R36, RZ, RZ, UR6 ;  /* 0x00000006ff247e24 */ /* 0x000fe2000f8e00ff */
[----:B------:R-:W-:-:S03]  /*f070*/  UIMAD UR6, UR12, UR6, URZ ;  /* 0x000000060c0672a4 */ /* 0x000fc6000f8e023f */
[----:B------:R-:W-:Y:S01]  /*f080*/  IMAD.WIDE.U32 R30, R36, UR10, R30 ;  /* 0x0000000a241e7c25 */ /* 0x000fe2000f8e001e */
[----:B------:R-:W-:-:S03]  /*f090*/  UIMAD UR6, UR10, UR7, UR6 ;  /* 0x000000070a0672a4 */ /* 0x000fc6000f8e0206 */
[----:B------:R-:W-:Y:S01]  /*f0a0*/  IMAD.MOV.U32 R36, RZ, RZ, R30 ;  /* 0x000000ffff247224 */ /* 0x000fe200078e001e */
[----:B------:R-:W-:Y:S02]  /*f0b0*/  ULDC.64 UR10, c[0x0][0x5a8] ;  /* 0x00016a00000a7ab9 */ /* 0x000fe40000000a00 */
[----:B------:R-:W-:Y:S01]  /*f0c0*/  VIADD R37, R31, UR6 ;  /* 0x000000061f257c36 */ /* 0x000fe20008000000 */
[----:B------:R-:W-:Y:S02]  /*f0d0*/  ULDC.64 UR6, c[0x0][0x5b0] ;  /* 0x00016c0000067ab9 */ /* 0x000fe40000000a00 */
[----:B------:R-:W-:Y:S02]  /*f0e0*/  IMAD R38, R35, UR6, RZ ;  /* 0x0000000623267c24 */ /* 0x000fe4000f8e02ff */
[----:B------:R-:W-:-:S04]  /*f0f0*/  IMAD.WIDE.U32 R30, R33, UR6, R36 ;  /* 0x00000006211e7c25 */ /* 0x000fc8000f8e0024 */
[----:B------:R-:W-:Y:S01]  /*f100*/  IMAD R38, R33, UR7, R38 ;  /* 0x0000000721267c24 */ /* 0x000fe2000f8e0226 */
[----:B------:R-:W-:-:S04]  /*f110*/  IADD3 R30, P0, R30, UR10, RZ ;  /* 0x0000000a1e1e7c10 */ /* 0x000fc8000ff1e0ff */
[--C-:B------:R-:W-:Y:S02]  /*f120*/  IADD3.X R31, R31, UR11, R38.reuse, P0, !PT ;  /* 0x0000000b1f1f7c10 */ /* 0x100fe400087fe426 */
[----:B------:R-:W-:Y:S02]  /*f130*/  ISETP.GE.AND P0, PT, R32, 0x1, PT ;  /* 0x000000012000780c */ /* 0x000fe40003f06270 */
[----:B------:R-:W-:Y:S02]  /*f140*/  PRMT R38, RZ, 0x7610, R38 ;  /* 0x00007610ff267816 */ /* 0x000fe40000000026 */
[----:B------:R-:W-:-:S13]  /*f150*/  ISETP.LT.OR P1, PT, R0, 0x1, !P0 ;  /* 0x000000010000780c */ /* 0x000fda0004721670 */
[----:B------:R-:W-:Y:S05]  /*f160*/  @P1 BRA `(.L_x_35) ;  /* 0x0000000000041947 */ /* 0x000fea0003800000 */
[----:B------:R0:W5:Y:S02]  /*f170*/  LDG.E.U8 R38, desc[UR20][R30.64] ;  /* 0x000000141e267981 */ /* 0x000164000c1e1100 */
.L_x_35:
[----:B------:R-:W-:Y:S05]  /*f180*/  BSYNC B1 ;  /* 0x0000000000017941 */ /* 0x000fea0003800000 */
.L_x_34:
[----:B-----5:R-:W-:Y:S01]  /*f190*/  LOP3.LUT R38, R38, 0xff, RZ, 0xc0, !PT ;  /* 0x000000ff26267812 */ /* 0x020fe200078ec0ff */
[----:B------:R-:W-:Y:S03]  /*f1a0*/  BSSY B1, `(.L_x_36) ;  /* 0x000000b000017945 */ /* 0x000fe60003800000 */
[----:B------:R-:W-:-:S05]  /*f1b0*/  F2FP.F16.E5M2.UNPACK_B R38, R38 ;  /* 0x00000026ff26723e */ /* 0x000fca00020004ff */
[----:B------:R-:W-:-:S05]  /*f1c0*/  HADD2.F32 R38, -RZ, R38.H0_H0 ;  /* 0x20000026ff267230 */ /* 0x000fca0000004100 */
[----:B------:R-:W-:-:S04]  /*f1d0*/  FMUL R38, R38, UR23 ;  /* 0x0000001726267c20 */ /* 0x000fc80008400000 */
[----:B------:R-:W-:-:S05]  /*f1e0*/  FFMA R4, R4, UR22, R38 ;  /* 0x0000001604047c23 */ /* 0x000fca0008000026 */
[----:B------:R-:W-:-:S05]  /*f1f0*/  F2FP.SATFINITE.E5M2.F32.PACK_AB_MERGE_C R4, RZ, R4, RZ ;  /* 0x00000004ff04723e */ /* 0x000fca00048060ff */
[----:B------:R2:W-:Y:S01]  /*f200*/  @!P1 STG.E.U8 desc[UR20][R2.64], R4 ;  /* 0x0000000402009986 */ /* 0x0005e2000c101114 */
[----:B------:R-:W-:Y:S02]  /*f210*/  ISETP.LT.OR P1, PT, R0, 0x2, !P0 ;  /* 0x000000020000780c */ /* 0x000fe40004721670 */
[----:B--2---:R-:W-:-:S11]  /*f220*/  PRMT R4, RZ, 0x7610, R4 ;  /* 0x00007610ff047816 */ /* 0x004fd60000000004 */
[----:B------:R-:W-:Y:S05]  /*f230*/  @P1 BRA `(.L_x_37) ;  /* 0x0000000000041947 */ /* 0x000fea0003800000 */
[----:B------:R2:W5:Y:S02]  /*f240*/  LDG.E.U8 R4, desc[UR20][R30.64+0x1] ;  /* 0x000001141e047981 */ /* 0x000564000c1e1100 */
.L_x_37:
[----:B------:R-:W-:Y:S05]  /*f250*/  BSYNC B1 ;  /* 0x0000000000017941 */ /* 0x000fea0003800000 */
.L_x_36:
        /* <DEDUP_REMOVED lines=8> */
[----:B------:R-:W-:-:S05]  /*f2e0*/  IADD3 R4, P1, R33, 0x8, RZ ;  /* 0x0000000821047810 */ /* 0x000fca0007f3e0ff */
[----:B----4-:R-:W-:-:S04]  /*f2f0*/  IMAD.X R5, RZ, RZ, R35, P1 ;  /* 0x000000ffff057224 */ /* 0x010fc800008e0623 */
[----:B------:R-:W-:-:S04]  /*f300*/  IMAD R5, R5, UR6, RZ ;  /* 0x0000000605057c24 */ /* 0x000fc8000f8e02ff */
[C---:B------:R-:W-:Y:S02]  /*f310*/  IMAD R38, R4.reuse, UR7, R5 ;  /* 0x0000000704267c24 */ /* 0x040fe4000f8e0205 */
[----:B------:R-:W-:-:S03]  /*f320*/  IMAD.WIDE.U32 R4, R4, UR6, R36 ;  /* 0x0000000604047c25 */ /* 0x000fc6000f8e0024 */
[----:B------:R-:W-:-:S04]  /*f330*/  IADD3 R4, P1, R4, UR10, RZ ;  /* 0x0000000a04047c10 */ /* 0x000fc8000ff3e0ff */
[--C-:B------:R-:W-:Y:S02]  /*f340*/  IADD3.X R5, R5, UR11, R38.reuse, P1, !PT ;  /* 0x0000000b05057c10 */ /* 0x100fe40008ffe426 */
[----:B------:R-:W-:Y:S02]  /*f350*/  ISETP.GE.AND P1, PT, R32, 0x9, PT ;  /* 0x000000092000780c */ /* 0x000fe40003f26270 */
[----:B------:R-:W-:Y:S02]  /*f360*/  PRMT R38, RZ, 0x7610, R38 ;  /* 0x00007610ff267816 */ /* 0x000fe40000000026 */
[----:B------:R-:W-:-:S13]  /*f370*/  ISETP.LT.OR P2, PT, R0, 0x1, !P1 ;  /* 0x000000010000780c */ /* 0x000fda0004f41670 */
[----:B------:R-:W-:Y:S05]  /*f380*/  @P2 BRA `(.L_x_39) ;  /* 0x0000000000042947 */ /* 0x000fea0003800000 */
[----:B------:R4:W5:Y:S02]  /*f390*/  LDG.E.U8 R38, desc[UR20][R4.64] ;  /* 0x0000001404267981 */ /* 0x000964000c1e1100 */
.L_x_39:
[----:B------:R-:W-:Y:S05]  /*f3a0*/  BSYNC B1 ;  /* 0x0000000000017941 */ /* 0x000fea0003800000 */
.L_x_38:
        /* <DEDUP_REMOVED lines=9> */
[----:B0-----:R-:W-:-:S11]  /*f440*/  PRMT R6, RZ, 0x7610, R6 ;  /* 0x00007610ff067816 */ /* 0x001fd60000000006 */
[----:B------:R-:W-:Y:S05]  /*f450*/  @P2 BRA `(.L_x_41) ;  /* 0x0000000000042947 */ /* 0x000fea0003800000 */
[----:B------:R0:W5:Y:S02]  /*f460*/  LDG.E.U8 R6, desc[UR20][R4.64+0x1] ;  /* 0x0000011404067981 */ /* 0x000164000c1e1100 */
.L_x_41:
[----:B------:R-:W-:Y:S05]  /*f470*/  BSYNC B1 ;  /* 0x0000000000017941 */ /* 0x000fea0003800000 */
.L_x_40:
[----:B-----5:R-:W-:Y:S01]  /*f480*/  LOP3.LUT R6, R6, 0xff, RZ, 0xc0, !PT ;  /* 0x000000ff06067812 */ /* 0x020fe200078ec0ff */
[----:B------:R-:W-:Y:S01]  /*f490*/  BSSY B1, `(.L_x_42) ;  /* 0x000000b000017945 */ /* 0x000fe20003800000 */
[----:B------:R-:W-:Y:S02]  /*f4a0*/  ISETP.LT.OR P3, PT, R0, 0x9, !P0 ;  /* 0x000000090000780c */ /* 0x000fe40004761670 */
[----:B------:R-:W-:-:S05]  /*f4b0*/  F2FP.F16.E5M2.UNPACK_B R6, R6 ;  /* 0x00000006ff06723e */ /* 0x000fca00020004ff */
[----:B------:R-:W-:-:S05]  /*f4c0*/  HADD2.F32 R6, -RZ, R6.H0_H0 ;  /* 0x20000006ff067230 */ /* 0x000fca0000004100 */
[----:B------:R-:W-:-:S04]  /*f4d0*/  FMUL R6, R6, UR23 ;  /* 0x0000001706067c20 */ /* 0x000fc80008400000 */
[--C-:B------:R-:W-:Y:S01]  /*f4e0*/  FFMA R7, R7, UR22, R6.reuse ;  /* 0x0000001607077c23 */ /* 0x100fe20008000006 */
[----:B------:R-:W-:-:S04]  /*f4f0*/  PRMT R6, RZ, 0x7610, R6 ;  /* 0x00007610ff067816 */ /* 0x000fc80000000006 */
[----:B------:R-:W-:-:S05]  /*f500*/  F2FP.SATFINITE.E5M2.F32.PACK_AB_MERGE_C R7, RZ, R7, RZ ;  /* 0x00000007ff07723e */ /* 0x000fca00048060ff */
[----:B------:R0:W-:Y:S01]  /*f510*/  @!P2 STG.E.U8 desc[UR20][R24.64+0x1], R7 ;  /* 0x000001071800a986 */ /* 0x0001e2000c101114 */
[----:B------:R-:W-:Y:S05]  /*f520*/  @P3 BRA `(.L_x_43) ;  /* 0x0000000000043947 */ /* 0x000fea0003800000 */
[----:B------:R0:W5:Y:S02]  /*f530*/  LDG.E.U8 R6, desc[UR20][R30.64+0x8] ;  /* 0x000008141e067981 */ /* 0x000164000c1e1100 */
.L_x_43:
[----:B------:R-:W-:Y:S05]  /*f540*/  BSYNC B1 ;  /* 0x0000000000017941 */ /* 0x000fea0003800000 */
.L_x_42:
        /* <DEDUP_REMOVED lines=12> */
.L_x_45:
[----:B------:R-:W-:Y:S05]  /*f610*/  BSYNC B1 ;  /* 0x0000000000017941 */ /* 0x000fea0003800000 */
.L_x_44:
        /* <DEDUP_REMOVED lines=12> */
.L_x_47:
[----:B------:R-:W-:Y:S05]  /*f6e0*/  BSYNC B1 ;  /* 0x0000000000017941 */ /* 0x000fea0003800000 */
.L_x_46:
        /* <DEDUP_REMOVED lines=12> */
.L_x_49:
[----:B------:R-:W-:Y:S05]  /*f7b0*/  BSYNC B1 ;  /* 0x0000000000017941 */ /* 0x000fea0003800000 */
.L_x_48:
        /* <DEDUP_REMOVED lines=12> */
.L_x_51:
[----:B------:R-:W-:Y:S05]  /*f880*/  BSYNC B1 ;  /* 0x0000000000017941 */ /* 0x000fea0003800000 */
.L_x_50:
        /* <DEDUP_REMOVED lines=12> */
.L_x_53:
[----:B------:R-:W-:Y:S05]  /*f950*/  BSYNC B1 ;  /* 0x0000000000017941 */ /* 0x000fea0003800000 */
.L_x_52:
        /* <DEDUP_REMOVED lines=12> */
.L_x_55:
[----:B------:R-:W-:Y:S05]  /*fa20*/  BSYNC B1 ;  /* 0x0000000000017941 */ /* 0x000fea0003800000 */
.L_x_54:
        /* <DEDUP_REMOVED lines=12> */
.L_x_57:
[----:B------:R-:W-:Y:S05]  /*faf0*/  BSYNC B1 ;  /* 0x0000000000017941 */ /* 0x000fea0003800000 */
.L_x_56:
        /* <DEDUP_REMOVED lines=12> */
.L_x_59:
[----:B------:R-:W-:Y:S05]  /*fbc0*/  BSYNC B1 ;  /* 0x0000000000017941 */ /* 0x000fea0003800000 */
.L_x_58:
        /* <DEDUP_REMOVED lines=12> */
.L_x_61:
[----:B------:R-:W-:Y:S05]  /*fc90*/  BSYNC B1 ;  /* 0x0000000000017941 */ /* 0x000fea0003800000 */
.L_x_60:
        /* <DEDUP_REMOVED lines=12> */
.L_x_63:
[----:B------:R-:W-:Y:S05]  /*fd60*/  BSYNC B1 ;  /* 0x0000000000017941 */ /* 0x000fea0003800000 */
.L_x_62:
        /* <DEDUP_REMOVED lines=12> */
.L_x_65:
[----:B------:R-:W-:Y:S05]  /*fe30*/  BSYNC B1 ;  /* 0x0000000000017941 */ /* 0x000fea0003800000 */
.L_x_64:
        /* <DEDUP_REMOVED lines=12> */
.L_x_67:
[----:B------:R-:W-:Y:S05]  /*ff00*/  BSYNC B1 ;  /* 0x0000000000017941 */ /* 0x000fea0003800000 */
.L_x_66:
        /* <DEDUP_REMOVED lines=12> */
.L_x_69:
[----:B------:R-:W-:Y:S05]  /*ffd0*/  BSYNC B1 ;  /* 0x0000000000017941 */ /* 0x000fea0003800000 */
.L_x_68:
        /* <DEDUP_REMOVED lines=12> */
.L_x_71:
[----:B------:R-:W-:Y:S05]  /*100a0*/  BSYNC B1 ;  /* 0x0000000000017941 */ /* 0x000fea0003800000 */
.L_x_70:
        /* <DEDUP_REMOVED lines=12> */
.L_x_73:
[----:B------:R-:W-:Y:S05]  /*10170*/  BSYNC B1 ;  /* 0x0000000000017941 */ /* 0x000fea0003800000 */
.L_x_72:
        /* <DEDUP_REMOVED lines=12> */
.L_x_75:
[----:B------:R-:W-:Y:S05]  /*10240*/  BSYNC B1 ;  /* 0x0000000000017941 */ /* 0x000fea0003800000 */
.L_x_74:
        /* <DEDUP_REMOVED lines=12> */
.L_x_77:
[----:B------:R-:W-:Y:S05]  /*10310*/  BSYNC B1 ;  /* 0x0000000000017941 */ /* 0x000fea0003800000 */
.L_x_76:
        /* <DEDUP_REMOVED lines=12> */
.L_x_79:
[----:B------:R-:W-:Y:S05]  /*103e0*/  BSYNC B1 ;  /* 0x0000000000017941 */ /* 0x000fea0003800000 */
.L_x_78:
        /* <DEDUP_REMOVED lines=12> */
.L_x_81:
[----:B------:R-:W-:Y:S05]  /*104b0*/  BSYNC B1 ;  /* 0x0000000000017941 */ /* 0x000fea0003800000 */
.L_x_80:
        /* <DEDUP_REMOVED lines=12> */
.L_x_83:
[----:B------:R-:W-:Y:S05]  /*10580*/  BSYNC B1 ;  /* 0x0000000000017941 */ /* 0x000fea0003800000 */
.L_x_82:
        /* <DEDUP_REMOVED lines=12> */
.L_x_85:
[----:B------:R-:W-:Y:S05]  /*10650*/  BSYNC B1 ;  /* 0x0000000000017941 */ /* 0x000fea0003800000 */
.L_x_84:
        /* <DEDUP_REMOVED lines=12> */
.L_x_87:
[----:B------:R-:W-:Y:S05]  /*10720*/  BSYNC B1 ;  /* 0x0000000000017941 */ /* 0x000fea0003800000 */
.L_x_86:
        /* <DEDUP_REMOVED lines=12> */
.L_x_89:
[----:B------:R-:W-:Y:S05]  /*107f0*/  BSYNC B1 ;  /* 0x0000000000017941 */ /* 0x000fea0003800000 */
.L_x_88:
        /* <DEDUP_REMOVED lines=12> */
.L_x_91:
[----:B------:R-:W-:Y:S05]  /*108c0*/  BSYNC B1 ;  /* 0x0000000000017941 */ /* 0x000fea0003800000 */
.L_x_90:
        /* <DEDUP_REMOVED lines=12> */
.L_x_93:
[----:B------:R-:W-:Y:S05]  /*10990*/  BSYNC B1 ;  /* 0x0000000000017941 */ /* 0x000fea0003800000 */
.L_x_92:
        /* <DEDUP_REMOVED lines=12> */
.L_x_95:
[----:B------:R-:W-:Y:S05]  /*10a60*/  BSYNC B1 ;  /* 0x0000000000017941 */ /* 0x000fea0003800000 */
.L_x_94:
        /* <DEDUP_REMOVED lines=12> */
.L_x_97:
[----:B------:R-:W-:Y:S05]  /*10b30*/  BSYNC B1 ;  /* 0x0000000000017941 */ /* 0x000fea0003800000 */
.L_x_96:
        /* <DEDUP_REMOVED lines=12> */
.L_x_99:
[----:B------:R-:W-:Y:S05]  /*10c00*/  BSYNC B1 ;  /* 0x0000000000017941 */ /* 0x000fea0003800000 */
.L_x_98:
        /* <DEDUP_REMOVED lines=12> */
.L_x_101:
[----:B------:R-:W-:Y:S05]  /*10cd0*/  BSYNC B1 ;  /* 0x0000000000017941 */ /* 0x000fea0003800000 */
.L_x_100:
        /* <DEDUP_REMOVED lines=12> */
.L_x_103:
[----:B------:R-:W-:Y:S05]  /*10da0*/  BSYNC B1 ;  /* 0x0000000000017941 */ /* 0x000fea0003800000 */
.L_x_102:
        /* <DEDUP_REMOVED lines=12> */
.L_x_105:
[----:B------:R-:W-:Y:S05]  /*10e70*/  BSYNC B1 ;  /* 0x0000000000017941 */ /* 0x000fea0003800000 */
.L_x_104:
        /* <DEDUP_REMOVED lines=12> */
.L_x_107:
[----:B------:R-:W-:Y:S05]  /*10f40*/  BSYNC B1 ;  /* 0x0000000000017941 */ /* 0x000fea0003800000 */
.L_x_106:
        /* <DEDUP_REMOVED lines=12> */
.L_x_109:
[----:B------:R-:W-:Y:S05]  /*11010*/  BSYNC B1 ;  /* 0x0000000000017941 */ /* 0x000fea0003800000 */
.L_x_108:
        /* <DEDUP_REMOVED lines=12> */
.L_x_111:
[----:B------:R-:W-:Y:S05]  /*110e0*/  BSYNC B1 ;  /* 0x0000000000017941 */ /* 0x000fea0003800000 */
.L_x_110:
        /* <DEDUP_REMOVED lines=12> */
.L_x_113:
[----:B------:R-:W-:Y:S05]  /*111b0*/  BSYNC B1 ;  /* 0x0000000000017941 */ /* 0x000fea0003800000 */
.L_x_112:
        /* <DEDUP_REMOVED lines=12> */
.L_x_115:
[----:B------:R-:W-:Y:S05]  /*11280*/  BSYNC B1 ;  /* 0x0000000000017941 */ /* 0x000fea0003800000 */
.L_x_114:
[----:B-----5:R-:W-:Y:S01]  /*11290*/  LOP3.LUT R6, R6, 0xff, RZ, 0xc0, !PT ;  /* 0x000000ff06067812 */ /* 0x020fe200078ec0ff */
[----:B------:R-:W-:Y:S01]  /*112a0*/  BSSY B1, `(.L_x_116) ;  /* 0x000000b000017945 */ /* 0x000fe20003800000 */
[----:B------:R-:W-:Y:S02]  /*112b0*/  ISETP.LT.OR P2, PT, R0, 0x52, !P0 ;  /* 0x000000520000780c */ /* 0x000fe40004741670 */
[----:B------:R-:W-:-:S05]  /*112c0*/  F2FP.F16.E5M2.UNPACK_B R6, R6 ;  /* 0x00000006ff06723e */ /* 0x000fca00020004ff */
[----:B------:R-:W-:-:S05]  /*112d0*/  HADD2.F32 R6, -RZ, R6.H0_H0 ;  /* 0x20000006ff067230 */ /* 0x000fca0000004100 */
[----:B------:R-:W-:-:S04]  /*112e0*/  FMUL R6, R6, UR23 ;  /* 0x0000001706067c20 */ /* 0x000fc80008400000 */
[----:B------:R-:W-:-:S05]  /*112f0*/  FFMA R6, R172, UR22, R6 ;  /* 0x00000016ac067c23 */ /* 0x000fca0008000006 */
[----:B0-----:R-:W-:Y:S02]  /*11300*/  F2FP.SATFINITE.E5M2.F32.PACK_AB_MERGE_C R7, RZ, R6, RZ ;  /* 0x00000006ff07723e */ /* 0x001fe400048060ff */
[----:B------:R-:W-:-:S03]  /*11310*/  PRMT R6, RZ, 0x7610, R6 ;  /* 0x00007610ff067816 */ /* 0x000fc60000000006 */
[----:B------:R0:W-:Y:S01]  /*11320*/  @!P3 STG.E.U8 desc[UR20][R2.64+0x50], R7 ;  /* 0x000050070200b986 */ /* 0x0001e2000c101114 */
[----:B------:R-:W-:Y:S05]  /*11330*/  @P2 BRA `(.L_x_117) ;  /* 0x0000000000042947 */ /* 0x000fea0003800000 */
[----:B------:R0:W5:Y:S02]  /*11340*/  LDG.E.U8 R6, desc[UR20][R30.64+0x51] ;  /* 0x000051141e067981 */ /* 0x000164000c1e1100 */
.L_x_117:
[----:B------:R-:W-:Y:S05]  /*11350*/  BSYNC B1 ;  /* 0x0000000000017941 */ /* 0x000fea0003800000 */
.L_x_116:
        /* <DEDUP_REMOVED lines=12> */
.L_x_119:
[----:B------:R-:W-:Y:S05]  /*11420*/  BSYNC B1 ;  /* 0x0000000000017941 */ /* 0x000fea0003800000 */
.L_x_118:
        /* <DEDUP_REMOVED lines=12> */
.L_x_121:
[----:B------:R-:W-:Y:S05]  /*114f0*/  BSYNC B1 ;  /* 0x0000000000017941 */ /* 0x000fea0003800000 */
.L_x_120:
        /* <DEDUP_REMOVED lines=12> */
.L_x_123:
[----:B------:R-:W-:Y:S05]  /*115c0*/  BSYNC B1 ;  /* 0x0000000000017941 */ /* 0x000fea0003800000 */
.L_x_122:
[----:B-----5:R-:W-:Y:S01]  /*115d0*/  LOP3.LUT R6, R6, 0xff, RZ, 0xc0, !PT ;  /* 0x000000ff06067812 */ /* 0x020fe200078ec0ff */
[----:B------:R-:W-:Y:S01]  /*115e0*/  BSSY B1, `(.L_x_124) ;  /* 0x000000b000017945 */ /* 0x000fe20003800000 */
[----:B------:R-:W-:Y:S02]  /*115f0*/  ISETP.LT.OR P2, PT, R0, 0x5a, !P0 ;  /* 0x0000005a0000780c */ /* 0x000fe40004741670 */
[----:B------:R-:W-:-:S05]  /*11600*/  F2FP.F16.E5M2.UNPACK_B R6, R6 ;  /* 0x00000006ff06723e */ /* 0x000fca00020004ff */
[----:B------:R-:W-:-:S05]  /*11610*/  HADD2.F32 R6, -RZ, R6.H0_H0 ;  /* 0x20000006ff067230 */ /* 0x000fca0000004100 */
[----:B0-----:R-:W-:Y:S01]  /*11620*/  FMUL R7, R6, UR23 ;  /* 0x0000001706077c20 */ /* 0x001fe20008400000 */
[----:B------:R-:W-:-:S03]  /*11630*/  PRMT R6, RZ, 0x7610, R6 ;  /* 0x00007610ff067816 */ /* 0x000fc60000000006 */
[----:B------:R-:W-:-:S05]  /*11640*/  FFMA R7, R176, UR22, R7 ;  /* 0x00000016b0077c23 */ /* 0x000fca0008000007 */
[----:B------:R-:W-:-:S05]  /*11650*/  F2FP.SATFINITE.E5M2.F32.PACK_AB_MERGE_C R7, RZ, R7, RZ ;  /* 0x00000007ff07723e */ /* 0x000fca00048060ff */
[----:B------:R0:W-:Y:S01]  /*11660*/  @!P3 STG.E.U8 desc[UR20][R2.64+0x58], R7 ;  /* 0x000058070200b986 */ /* 0x0001e2000c101114 */
[----:B------:R-:W-:Y:S05]  /*11670*/  @P2 BRA `(.L_x_125) ;  /* 0x0000000000042947 */ /* 0x000fea0003800000 */
[----:B------:R0:W5:Y:S02]  /*11680*/  LDG.E.U8 R6, desc[UR20][R30.64+0x59] ;  /* 0x000059141e067981 */ /* 0x000164000c1e1100 */
.L_x_125:
[----:B------:R-:W-:Y:S05]  /*11690*/  BSYNC B1 ;  /* 0x0000000000017941 */ /* 0x000fea0003800000 */
.L_x_124:
        /* <DEDUP_REMOVED lines=12> */
.L_x_127:
[----:B------:R-:W-:Y:S05]  /*11760*/  BSYNC B1 ;  /* 0x0000000000017941 */ /* 0x000fea0003800000 */
.L_x_126:
        /* <DEDUP_REMOVED lines=12> */
.L_x_129:
[----:B------:R-:W-:Y:S05]  /*11830*/  BSYNC B1 ;  /* 0x0000000000017941 */ /* 0x000fea0003800000 */
.L_x_128:
        /* <DEDUP_REMOVED lines=12> */
.L_x_131:
[----:B------:R-:W-:Y:S05]  /*11900*/  BSYNC B1 ;  /* 0x0000000000017941 */ /* 0x000fea0003800000 */
.L_x_130:
        /* <DEDUP_REMOVED lines=12> */
.L_x_133:
[----:B------:R-:W-:Y:S05]  /*119d0*/  BSYNC B1 ;  /* 0x0000000000017941 */ /* 0x000fea0003800000 */
.L_x_132:
        /* <DEDUP_REMOVED lines=12> */
.L_x_135:
[----:B------:R-:W-:Y:S05]  /*11aa0*/  BSYNC B1 ;  /* 0x0000000000017941 */ /* 0x000fea0003800000 */
.L_x_134:
        /* <DEDUP_REMOVED lines=12> */
.L_x_137:
[----:B------:R-:W-:Y:S05]  /*11b70*/  BSYNC B1 ;  /* 0x0000000000017941 */ /* 0x000fea0003800000 */
.L_x_136:
        /* <DEDUP_REMOVED lines=12> */
.L_x_139:
[----:B------:R-:W-:Y:S05]  /*11c40*/  BSYNC B1 ;  /* 0x0000000000017941 */ /* 0x000fea0003800000 */
.L_x_138:
        /* <DEDUP_REMOVED lines=12> */
.L_x_141:
[----:B------:R-:W-:Y:S05]  /*11d10*/  BSYNC B1 ;  /* 0x0000000000017941 */ /* 0x000fea0003800000 */
.L_x_140:
        /* <DEDUP_REMOVED lines=12> */
.L_x_143:
[----:B------:R-:W-:Y:S05]  /*11de0*/  BSYNC B1 ;  /* 0x0000000000017941 */ /* 0x000fea0003800000 */
.L_x_142:
        /* <DEDUP_REMOVED lines=12> */
.L_x_145:
[----:B------:R-:W-:Y:S05]  /*11eb0*/  BSYNC B1 ;  /* 0x0000000000017941 */ /* 0x000fea0003800000 */
.L_x_144:
        /* <DEDUP_REMOVED lines=12> */
.L_x_147:
[----:B------:R-:W-:Y:S05]  /*11f80*/  BSYNC B1 ;  /* 0x0000000000017941 */ /* 0x000fea0003800000 */
.L_x_146:
        /* <DEDUP_REMOVED lines=12> */
.L_x_149:
[----:B------:R-:W-:Y:S05]  /*12050*/  BSYNC B1 ;  /* 0x0000000000017941 */ /* 0x000fea0003800000 */
.L_x_148:
        /* <DEDUP_REMOVED lines=12> */
.L_x_151:
[----:B------:R-:W-:Y:S05]  /*12120*/  BSYNC B1 ;  /* 0x0000000000017941 */ /* 0x000fea0003800000 */
.L_x_150:
        /* <DEDUP_REMOVED lines=12> */
.L_x_153:
[----:B------:R-:W-:Y:S05]  /*121f0*/  BSYNC B1 ;  /* 0x0000000000017941 */ /* 0x000fea0003800000 */
.L_x_152:
        /* <DEDUP_REMOVED lines=12> */
.L_x_155:
[----:B------:R-:W-:Y:S05]  /*122c0*/  BSYNC B1 ;  /* 0x0000000000017941 */ /* 0x000fea0003800000 */
.L_x_154:
        /* <DEDUP_REMOVED lines=12> */
.L_x_157:
[----:B------:R-:W-:Y:S05]  /*12390*/  BSYNC B1 ;  /* 0x0000000000017941 */ /* 0x000fea0003800000 */
.L_x_156:
        /* <DEDUP_REMOVED lines=12> */
.L_x_159:
[----:B------:R-:W-:Y:S05]  /*12460*/  BSYNC B1 ;  /* 0x0000000000017941 */ /* 0x000fea0003800000 */
.L_x_158:
        /* <DEDUP_REMOVED lines=12> */
.L_x_161:
[----:B------:R-:W-:Y:S05]  /*12530*/  BSYNC B1 ;  /* 0x0000000000017941 */ /* 0x000fea0003800000 */
.L_x_160:
        /* <DEDUP_REMOVED lines=12> */
.L_x_163:
[----:B------:R-:W-:Y:S05]  /*12600*/  BSYNC B1 ;  /* 0x0000000000017941 */ /* 0x000fea0003800000 */
.L_x_162:
        /* <DEDUP_REMOVED lines=12> */
.L_x_165:
[----:B------:R-:W-:Y:S05]  /*126d0*/  BSYNC B1 ;  /* 0x0000000000017941 */ /* 0x000fea0003800000 */
.L_x_164:
        /* <DEDUP_REMOVED lines=12> */
.L_x_167:
[----:B------:R-:W-:Y:S05]  /*127a0*/  BSYNC B1 ;  /* 0x0000000000017941 */ /* 0x000fea0003800000 */
.L_x_166:
        /* <DEDUP_REMOVED lines=12> */
.L_x_169:
[----:B------:R-:W-:Y:S05]  /*12870*/  BSYNC B1 ;  /* 0x0000000000017941 */ /* 0x000fea0003800000 */
.L_x_168:
        /* <DEDUP_REMOVED lines=12> */
.L_x_171:
[----:B------:R-:W-:Y:S05]  /*12940*/  BSYNC B1 ;  /* 0x0000000000017941 */ /* 0x000fea0003800000 */
.L_x_170:
        /* <DEDUP_REMOVED lines=12> */
.L_x_173:
[----:B------:R-:W-:Y:S05]  /*12a10*/  BSYNC B1 ;  /* 0x0000000000017941 */ /* 0x000fea0003800000 */
.L_x_172:
        /* <DEDUP_REMOVED lines=12> */
.L_x_175:
[----:B------:R-:W-:Y:S05]  /*12ae0*/  BSYNC B1 ;  /* 0x0000000000017941 */ /* 0x000fea0003800000 */
.L_x_174:
        /* <DEDUP_REMOVED lines=12> */
.L_x_177:
[----:B------:R-:W-:Y:S05]  /*12bb0*/  BSYNC B1 ;  /* 0x0000000000017941 */ /* 0x000fea0003800000 */
.L_x_176:
        /* <DEDUP_REMOVED lines=12> */
.L_x_179:
[----:B------:R-:W-:Y:S05]  /*12c80*/  BSYNC B1 ;  /* 0x0000000000017941 */ /* 0x000fea0003800000 */
.L_x_178:
        /* <DEDUP_REMOVED lines=12> */
.L_x_181:
[----:B------:R-:W-:Y:S05]  /*12d50*/  BSYNC B1 ;  /* 0x0000000000017941 */ /* 0x000fea0003800000 */
.L_x_180:
        /* <DEDUP_REMOVED lines=12> */
.L_x_183:
[----:B------:R-:W-:Y:S05]  /*12e20*/  BSYNC B1 ;  /* 0x0000000000017941 */ /* 0x000fea0003800000 */
.L_x_182:
        /* <DEDUP_REMOVED lines=12> */
.L_x_185:
[----:B------:R-:W-:Y:S05]  /*12ef0*/  BSYNC B1 ;  /* 0x0000000000017941 */ /* 0x000fea0003800000 */
.L_x_184:
        /* <DEDUP_REMOVED lines=12> */
.L_x_187:
[----:B------:R-:W-:Y:S05]  /*12fc0*/  BSYNC B1 ;  /* 0x0000000000017941 */ /* 0x000fea0003800000 */
.L_x_186:
        /* <DEDUP_REMOVED lines=12> */
.L_x_189:
[----:B------:R-:W-:Y:S05]  /*13090*/  BSYNC B1 ;  /* 0x0000000000017941 */ /* 0x000fea0003800000 */
.L_x_188:
        /* <DEDUP_REMOVED lines=12> */
.L_x_191:
[----:B------:R-:W-:Y:S05]  /*13160*/  BSYNC B1 ;  /* 0x0000000000017941 */ /* 0x000fea0003800000 */
.L_x_190:
        /* <DEDUP_REMOVED lines=12> */
.L_x_193:
[----:B------:R-:W-:Y:S05]  /*13230*/  BSYNC B1 ;  /* 0x0000000000017941 */ /* 0x000fea0003800000 */
.L_x_192:
        /* <DEDUP_REMOVED lines=12> */
.L_x_195:
[----:B------:R-:W-:Y:S05]  /*13300*/  BSYNC B1 ;  /* 0x0000000000017941 */ /* 0x000fea0003800000 */
.L_x_194:
        /* <DEDUP_REMOVED lines=12> */
.L_x_197:
[----:B------:R-:W-:Y:S05]  /*133d0*/  BSYNC B1 ;  /* 0x0000000000017941 */ /* 0x000fea0003800000 */
.L_x_196:
        /* <DEDUP_REMOVED lines=12> */
.L_x_199:
[----:B------:R-:W-:Y:S05]  /*134a0*/  BSYNC B1 ;  /* 0x0000000000017941 */ /* 0x000fea0003800000 */
.L_x_198:
        /* <DEDUP_REMOVED lines=12> */
.L_x_201:
[----:B------:R-:W-:Y:S05]  /*13570*/  BSYNC B1 ;  /* 0x0000000000017941 */ /* 0x000fea0003800000 */
.L_x_200:
        /* <DEDUP_REMOVED lines=12> */
.L_x_203:
[----:B------:R-:W-:Y:S05]  /*13640*/  BSYNC B1 ;  /* 0x0000000000017941 */ /* 0x000fea0003800000 */
.L_x_202:
        /* <DEDUP_REMOVED lines=12> */
.L_x_205:
[----:B------:R-:W-:Y:S05]  /*13710*/  BSYNC B1 ;  /* 0x0000000000017941 */ /* 0x000fea0003800000 */
.L_x_204:
        /* <DEDUP_REMOVED lines=12> */
.L_x_207:
[----:B------:R-:W-:Y:S05]  /*137e0*/  BSYNC B1 ;  /* 0x0000000000017941 */ /* 0x000fea0003800000 */
.L_x_206:
        /* <DEDUP_REMOVED lines=12> */
.L_x_209:
[----:B------:R-:W-:Y:S05]  /*138b0*/  BSYNC B1 ;  /* 0x0000000000017941 */ /* 0x000fea0003800000 */
.L_x_208:
        /* <DEDUP_REMOVED lines=12> */
.L_x_211:
[----:B------:R-:W-:Y:S05]  /*13980*/  BSYNC B1 ;  /* 0x0000000000017941 */ /* 0x000fea0003800000 */
.L_x_210:
        /* <DEDUP_REMOVED lines=12> */
.L_x_213:
[----:B------:R-:W-:Y:S05]  /*13a50*/  BSYNC B1 ;  /* 0x0000000000017941 */ /* 0x000fea0003800000 */
.L_x_212:
        /* <DEDUP_REMOVED lines=12> */
.L_x_215:
[----:B------:R-:W-:Y:S05]  /*13b20*/  BSYNC B1 ;  /* 0x0000000000017941 */ /* 0x000fea0003800000 */
.L_x_214:
        /* <DEDUP_REMOVED lines=12> */
.L_x_217:
[----:B------:R-:W-:Y:S05]  /*13bf0*/  BSYNC B1 ;  /* 0x0000000000017941 */ /* 0x000fea0003800000 */
.L_x_216:
        /* <DEDUP_REMOVED lines=12> */
.L_x_219:
[----:B------:R-:W-:Y:S05]  /*13cc0*/  BSYNC B1 ;  /* 0x0000000000017941 */ /* 0x000fea0003800000 */
.L_x_218:
        /* <DEDUP_REMOVED lines=12> */
.L_x_221:
[----:B------:R-:W-:Y:S05]  /*13d90*/  BSYNC B1 ;  /* 0x0000000000017941 */ /* 0x000fea0003800000 */
.L_x_220:
        /* <DEDUP_REMOVED lines=12> */
.L_x_223:
[----:B------:R-:W-:Y:S05]  /*13e60*/  BSYNC B1 ;  /* 0x0000000000017941 */ /* 0x000fea0003800000 */
.L_x_222:
        /* <DEDUP_REMOVED lines=12> */
.L_x_225:
[----:B------:R-:W-:Y:S05]  /*13f30*/  BSYNC B1 ;  /* 0x0000000000017941 */ /* 0x000fea0003800000 */
.L_x_224:
        /* <DEDUP_REMOVED lines=12> */
.L_x_227:
[----:B------:R-:W-:Y:S05]  /*14000*/  BSYNC B1 ;  /* 0x0000000000017941 */ /* 0x000fea0003800000 */
.L_x_226:
        /* <DEDUP_REMOVED lines=12> */
.L_x_229:
[----:B------:R-:W-:Y:S05]  /*140d0*/  BSYNC B1 ;  /* 0x0000000000017941 */ /* 0x000fea0003800000 */
.L_x_228:
        /* <DEDUP_REMOVED lines=12> */
.L_x_231:
[----:B------:R-:W-:Y:S05]  /*141a0*/  BSYNC B1 ;  /* 0x0000000000017941 */ /* 0x000fea0003800000 */
.L_x_230:
        /* <DEDUP_REMOVED lines=12> */
.L_x_233:
[----:B------:R-:W-:Y:S05]  /*14270*/  BSYNC B1 ;  /* 0x0000000000017941 */ /* 0x000fea0003800000 */
.L_x_232:
        /* <DEDUP_REMOVED lines=12> */
.L_x_235:
[----:B------:R-:W-:Y:S05]  /*14340*/  BSYNC B1 ;  /* 0x0000000000017941 */ /* 0x000fea0003800000 */
.L_x_234:
        /* <DEDUP_REMOVED lines=12> */
.L_x_237:
[----:B------:R-:W-:Y:S05]  /*14410*/  BSYNC B1 ;  /* 0x0000000000017941 */ /* 0x000fea0003800000 */
.L_x_236:
        /* <DEDUP_REMOVED lines=12> */
.L_x_239:
[----:B------:R-:W-:Y:S05]  /*144e0*/  BSYNC B1 ;  /* 0x0000000000017941 */ /* 0x000fea0003800000 */
.L_x_238:
        /* <DEDUP_REMOVED lines=12> */
.L_x_241:
[----:B------:R-:W-:Y:S05]  /*145b0*/  BSYNC B1 ;  /* 0x0000000000017941 */ /* 0x000fea0003800000 */
.L_x_240:
        /* <DEDUP_REMOVED lines=12> */
.L_x_243:
[----:B------:R-:W-:Y:S05]  /*14680*/  BSYNC B1 ;  /* 0x0000000000017941 */ /* 0x000fea0003800000 */
.L_x_242:
        /* <DEDUP_REMOVED lines=12> */
.L_x_245:
[----:B------:R-:W-:Y:S05]  /*14750*/  BSYNC B1 ;  /* 0x0000000000017941 */ /* 0x000fea0003800000 */
.L_x_244:
        /* <DEDUP_REMOVED lines=12> */
.L_x_247:
[----:B------:R-:W-:Y:S05]  /*14820*/  BSYNC B1 ;  /* 0x0000000000017941 */ /* 0x000fea0003800000 */
.L_x_246:
[----:B0-----:R-:W2:Y:S01]  /*14830*/  LDL.LU R7, [R1+0x200] ;  /* 0x0002000001077983 */ /* 0x001ea20000300800 */
[----:B-----5:R-:W-:Y:S01]  /*14840*/  LOP3.LUT R6, R6, 0xff, RZ, 0xc0, !PT ;  /* 0x000000ff06067812 */ /* 0x020fe200078ec0ff */
[----:B------:R-:W-:Y:S01]  /*14850*/  BSSY B1, `(.L_x_248) ;  /* 0x000000b000017945 */ /* 0x000fe20003800000 */
[----:B------:R-:W-:Y:S02]  /*14860*/  ISETP.LT.OR P2, PT, R0, 0xd2, !P1 ;  /* 0x000000d20000780c */ /* 0x000fe40004f41670 */
[----:B------:R-:W-:-:S05]  /*14870*/  F2FP.F16.E5M2.UNPACK_B R6, R6 ;  /* 0x00000006ff06723e */ /* 0x000fca00020004ff */
[----:B------:R-:W-:-:S05]  /*14880*/  HADD2.F32 R6, -RZ, R6.H0_H0 ;  /* 0x20000006ff067230 */ /* 0x000fca0000004100 */
[----:B------:R-:W-:-:S04]  /*14890*/  FMUL R6, R6, UR23 ;  /* 0x0000001706067c20 */ /* 0x000fc80008400000 */
[----:B--2---:R-:W-:-:S05]  /*148a0*/  FFMA R6, R7, UR22, R6 ;  /* 0x0000001607067c23 */ /* 0x004fca0008000006 */
[----:B------:R-:W-:Y:S02]  /*148b0*/  F2FP.SATFINITE.E5M2.F32.PACK_AB_MERGE_C R7, RZ, R6, RZ ;  /* 0x00000006ff07723e */ /* 0x000fe400048060ff */
[----:B------:R-:W-:-:S03]  /*148c0*/  PRMT R6, RZ, 0x7610, R6 ;  /* 0x00007610ff067816 */ /* 0x000fc60000000006 */
[----:B------:R0:W-:Y:S01]  /*148d0*/  @!P3 STG.E.U8 desc[UR20][R24.64+0xd0], R7 ;  /* 0x0000d0071800b986 */ /* 0x0001e2000c101114 */
[----:B------:R-:W-:Y:S05]  /*148e0*/  @P2 BRA `(.L_x_249) ;  /* 0x0000000000042947 */ /* 0x000fea0003800000 */
[----:B------:R2:W5:Y:S02]  /*148f0*/  LDG.E.U8 R6, desc[UR20][R4.64+0xd1] ;  /* 0x0000d11404067981 */ /* 0x000564000c1e1100 */
.L_x_249:
[----:B------:R-:W-:Y:S05]  /*14900*/  BSYNC B1 ;  /* 0x0000000000017941 */ /* 0x000fea0003800000 */
.L_x_248:
[----:B0-----:R-:W3:Y:S01]  /*14910*/  LDL.LU R7, [R1+0x204] ;  /* 0x0002040001077983 */ /* 0x001ee20000300800 */
[----:B-----5:R-:W-:Y:S01]  /*14920*/  LOP3.LUT R6, R6, 0xff, RZ, 0xc0, !PT ;  /* 0x000000ff06067812 */ /* 0x020fe200078ec0ff */
[----:B------:R-:W-:Y:S01]  /*14930*/  BSSY B1, `(.L_x_250) ;  /* 0x000000b000017945 */ /* 0x000fe20003800000 */
[----:B------:R-:W-:Y:S02]  /*14940*/  ISETP.LT.OR P3, PT, R0, 0xd9, !P0 ;  /* 0x000000d90000780c */ /* 0x000fe40004761670 */
[----:B------:R-:W-:-:S05]  /*14950*/  F2FP.F16.E5M2.UNPACK_B R6, R6 ;  /* 0x00000006ff06723e */ /* 0x000fca00020004ff */
[----:B------:R-:W-:-:S05]  /*14960*/  HADD2.F32 R6, -RZ, R6.H0_H0 ;  /* 0x20000006ff067230 */ /* 0x000fca0000004100 */
[----:B------:R-:W-:-:S04]  /*14970*/  FMUL R6, R6, UR23 ;  /* 0x0000001706067c20 */ /* 0x000fc80008400000 */
[----:B---3--:R-:W-:-:S05]  /*14980*/  FFMA R6, R7, UR22, R6 ;  /* 0x0000001607067c23 */ /* 0x008fca0008000006 */
[----:B------:R-:W-:Y:S02]  /*14990*/  F2FP.SATFINITE.E5M2.F32.PACK_AB_MERGE_C R7, RZ, R6, RZ ;  /* 0x00000006ff07723e */ /* 0x000fe400048060ff */
[----:B------:R-:W-:-:S03]  /*149a0*/  PRMT R6, RZ, 0x7610, R6 ;  /* 0x00007610ff067816 */ /* 0x000fc60000000006 */
[----:B------:R0:W-:Y:S01]  /*149b0*/  @!P2 STG.E.U8 desc[UR20][R24.64+0xd1], R7 ;  /* 0x0000d1071800a986 */ /* 0x0001e2000c101114 */
[----:B------:R-:W-:Y:S05]  /*149c0*/  @P3 BRA `(.L_x_251) ;  /* 0x0000000000043947 */ /* 0x000fea0003800000 */
[----:B------:R3:W5:Y:S02]  /*149d0*/  LDG.E.U8 R6, desc[UR20][R30.64+0xd8] ;  /* 0x0000d8141e067981 */ /* 0x000764000c1e1100 */
.L_x_251:
[----:B------:R-:W-:Y:S05]  /*149e0*/  BSYNC B1 ;  /* 0x0000000000017941 */ /* 0x000fea0003800000 */
.L_x_250:
        /* <DEDUP_REMOVED lines=13> */
.L_x_253:
[----:B------:R-:W-:Y:S05]  /*14ac0*/  BSYNC B1 ;  /* 0x0000000000017941 */ /* 0x000fea0003800000 */
.L_x_252:
        /* <DEDUP_REMOVED lines=13> */
.L_x_255:
[----:B------:R-:W-:Y:S05]  /*14ba0*/  BSYNC B1 ;  /* 0x0000000000017941 */ /* 0x000fea0003800000 */
.L_x_254:
        /* <DEDUP_REMOVED lines=13> */
.L_x_257:
[----:B------:R-:W-:Y:S05]  /*14c80*/  BSYNC B1 ;  /* 0x0000000000017941 */ /* 0x000fea0003800000 */
.L_x_256:
        /* <DEDUP_REMOVED lines=13> */
.L_x_259:
[----:B------:R-:W-:Y:S05]  /*14d60*/  BSYNC B1 ;  /* 0x0000000000017941 */ /* 0x000fea0003800000 */
.L_x_258:
        /* <DEDUP_REMOVED lines=13> */
.L_x_261:
[----:B------:R-:W-:Y:S05]  /*14e40*/  BSYNC B1 ;  /* 0x0000000000017941 */ /* 0x000fea0003800000 */
.L_x_260:
        /* <DEDUP_REMOVED lines=13> */
.L_x_263:
[----:B------:R-:W-:Y:S05]  /*14f20*/  BSYNC B1 ;  /* 0x0000000000017941 */ /* 0x000fea0003800000 */
.L_x_262:
        /* <DEDUP_REMOVED lines=13> */
.L_x_265:
[----:B------:R-:W-:Y:S05]  /*15000*/  BSYNC B1 ;  /* 0x0000000000017941 */ /* 0x000fea0003800000 */
.L_x_264:
        /* <DEDUP_REMOVED lines=13> */
.L_x_267:
[----:B------:R-:W-:Y:S05]  /*150e0*/  BSYNC B1 ;  /* 0x0000000000017941 */ /* 0x000fea0003800000 */
.L_x_266:
        /* <DEDUP_REMOVED lines=13> */
.L_x_269:
[----:B------:R-:W-:Y:S05]  /*151c0*/  BSYNC B1 ;  /* 0x0000000000017941 */ /* 0x000fea0003800000 */
.L_x_268:
        /* <DEDUP_REMOVED lines=13> */
.L_x_271:
[----:B------:R-:W-:Y:S05]  /*152a0*/  BSYNC B1 ;  /* 0x0000000000017941 */ /* 0x000fea0003800000 */
.L_x_270:
        /* <DEDUP_REMOVED lines=13> */
.L_x_273:
[----:B------:R-:W-:Y:S05]  /*15380*/  BSYNC B1 ;  /* 0x0000000000017941 */ /* 0x000fea0003800000 */
.L_x_272:
        /* <DEDUP_REMOVED lines=13> */
.L_x_275:
[----:B------:R-:W-:Y:S05]  /*15460*/  BSYNC B1 ;  /* 0x0000000000017941 */ /* 0x000fea0003800000 */
.L_x_274:
        /* <DEDUP_REMOVED lines=13> */
.L_x_277:
[----:B------:R-:W-:Y:S05]  /*15540*/  BSYNC B1 ;  /* 0x0000000000017941 */ /* 0x000fea0003800000 */
.L_x_276:
        /* <DEDUP_REMOVED lines=13> */
.L_x_279:
[----:B------:R-:W-:Y:S05]  /*15620*/  BSYNC B1 ;  /* 0x0000000000017941 */ /* 0x000fea0003800000 */
.L_x_278:
        /* <DEDUP_REMOVED lines=13> */
.L_x_281:
[----:B------:R-:W-:Y:S05]  /*15700*/  BSYNC B1 ;  /* 0x0000000000017941 */ /* 0x000fea0003800000 */
.L_x_280:
        /* <DEDUP_REMOVED lines=13> */
.L_x_283:
[----:B------:R-:W-:Y:S05]  /*157e0*/  BSYNC B1 ;  /* 0x0000000000017941 */ /* 0x000fea0003800000 */
.L_x_282:
        /* <DEDUP_REMOVED lines=13> */
.L_x_285:
[----:B------:R-:W-:Y:S05]  /*158c0*/  BSYNC B1 ;  /* 0x0000000000017941 */ /* 0x000fea0003800000 */
.L_x_284:
        /* <DEDUP_REMOVED lines=13> */
.L_x_287:
[----:B------:R-:W-:Y:S05]  /*159a0*/  BSYNC B1 ;  /* 0x0000000000017941 */ /* 0x000fea0003800000 */
.L_x_286:
[----:B0-----:R-:W2:Y:S01]  /*159b0*/  LDL.LU R3, [R1+0x250] ;  /* 0x0002500001037983 */ /* 0x001ea20000300800 */
[----:B-----5:R-:W-:Y:S01]  /*159c0*/  LOP3.LUT R6, R6, 0xff, RZ, 0xc0, !PT ;  /* 0x000000ff06067812 */ /* 0x020fe200078ec0ff */
[----:B------:R-:W-:Y:S01]  /*159d0*/  BSSY B1, `(.L_x_288) ;  /* 0x000000b000017945 */ /* 0x000fe20003800000 */
[----:B------:R-:W-:Y:S02]  /*159e0*/  ISETP.LT.OR P1, PT, R0, 0xfa, !P1 ;  /* 0x000000fa0000780c */ /* 0x000fe40004f21670 */
[----:B------:R-:W-:Y:S02]  /*159f0*/  F2FP.F16.E5M2.UNPACK_B R6, R6 ;  /* 0x00000006ff06723e */ /* 0x000fe400020004ff */
[----:B------:R-:W-:-:S03]  /*15a00*/  PRMT R2, RZ, 0x7610, R2 ;  /* 0x00007610ff027816 */ /* 0x000fc60000000002 */
[----:B------:R-:W-:-:S05]  /*15a10*/  HADD2.F32 R6, -RZ, R6.H0_H0 ;  /* 0x20000006ff067230 */ /* 0x000fca0000004100 */
[----:B------:R-:W-:-:S04]  /*15a20*/  FMUL R6, R6, UR23 ;  /* 0x0000001706067c20 */ /* 0x000fc80008400000 */
[----:B--2---:R-:W-:-:S05]  /*15a30*/  FFMA R6, R3, UR22, R6 ;  /* 0x0000001603067c23 */ /* 0x004fca0008000006 */
[----:B------:R-:W-:-:S05]  /*15a40*/  F2FP.SATFINITE.E5M2.F32.PACK_AB_MERGE_C R3, RZ, R6, RZ ;  /* 0x00000006ff03723e */ /* 0x000fca00048060ff */
[----:B------:R0:W-:Y:S01]  /*15a50*/  @!P2 STG.E.U8 desc[UR20][R24.64+0xf8], R3 ;  /* 0x0000f8031800a986 */ /* 0x0001e2000c101114 */
[----:B------:R-:W-:Y:S05]  /*15a60*/  @P1 BRA `(.L_x_289) ;  /* 0x0000000000041947 */ /* 0x000fea0003800000 */
[----:B------:R2:W5:Y:S02]  /*15a70*/  LDG.E.U8 R2, desc[UR20][R4.64+0xf9] ;  /* 0x0000f91404027981 */ /* 0x000564000c1e1100 */
.L_x_289:
[----:B------:R-:W-:Y:S05]  /*15a80*/  BSYNC B1 ;  /* 0x0000000000017941 */ /* 0x000fea0003800000 */
.L_x_288:
[----:B------:R-:W2:Y:S01]  /*15a90*/  LDL.LU R7, [R1+0x254] ;  /* 0x0002540001077983 */ /* 0x000ea20000300800 */
[----:B-----5:R-:W-:Y:S01]  /*15aa0*/  LOP3.LUT R2, R2, 0xff, RZ, 0xc0, !PT ;  /* 0x000000ff02027812 */ /* 0x020fe200078ec0ff */
[----:B------:R-:W-:Y:S01]  /*15ab0*/  BSSY B1, `(.L_x_290) ;  /* 0x0000013000017945 */ /* 0x000fe20003800000 */
[----:B--234-:R-:W-:Y:S02]  /*15ac0*/  IADD3 R5, P0, R33, 0x80, RZ ;  /* 0x0000008021057810 */ /* 0x01cfe40007f1e0ff */
[----:B------:R-:W-:-:S03]  /*15ad0*/  F2FP.F16.E5M2.UNPACK_B R2, R2 ;  /* 0x00000002ff02723e */ /* 0x000fc600020004ff */
[----:B0-----:R-:W-:Y:S01]  /*15ae0*/  IMAD.X R3, RZ, RZ, R35, P0 ;  /* 0x000000ffff037224 */ /* 0x001fe200000e0623 */
[----:B------:R-:W-:Y:S01]  /*15af0*/  ISETP.GE.AND P0, PT, R32, 0x81, PT ;  /* 0x000000812000780c */ /* 0x000fe20003f06270 */
[----:B------:R-:W-:Y:S02]  /*15b00*/  HADD2.F32 R2, -RZ, R2.H0_H0 ;  /* 0x20000002ff027230 */ /* 0x000fe40000004100 */
[----:B------:R-:W-:Y:S01]  /*15b10*/  IMAD R6, R3, UR6, RZ ;  /* 0x0000000603067c24 */ /* 0x000fe2000f8e02ff */
[----:B------:R-:W-:Y:S02]  /*15b20*/  ISETP.LT.OR P3, PT, R0, 0x1, !P0 ;  /* 0x000000010000780c */ /* 0x000fe40004761670 */
[----:B------:R-:W-:Y:S01]  /*15b30*/  FMUL R4, R2, UR23 ;  /* 0x0000001702047c20 */ /* 0x000fe20008400000 */
[----:B------:R-:W-:-:S04]  /*15b40*/  IMAD.WIDE.U32 R2, R5, UR6, R36 ;  /* 0x0000000605027c25 */ /* 0x000fc8000f8e0024 */
[----:B------:R-:W-:Y:S01]  /*15b50*/  IMAD R5, R5, UR7, R6 ;  /* 0x0000000705057c24 */ /* 0x000fe2000f8e0206 */
[----:B------:R-:W-:-:S04]  /*15b60*/  IADD3 R2, P2, R2, UR10, RZ ;  /* 0x0000000a02027c10 */ /* 0x000fc8000ff5e0ff */
[----:B------:R-:W-:Y:S01]  /*15b70*/  IADD3.X R3, R3, UR11, R5, P2, !PT ;  /* 0x0000000b03037c10 */ /* 0x000fe200097fe405 */
[----:B------:R-:W-:-:S05]  /*15b80*/  FFMA R4, R7, UR22, R4 ;  /* 0x0000001607047c23 */ /* 0x000fca0008000004 */
[----:B------:R-:W-:Y:S02]  /*15b90*/  F2FP.SATFINITE.E5M2.F32.PACK_AB_MERGE_C R7, RZ, R4, RZ ;  /* 0x00000004ff07723e */ /* 0x000fe400048060ff */
[----:B------:R-:W-:-:S03]  /*15ba0*/  PRMT R4, RZ, 0x7610, R4 ;  /* 0x00007610ff047816 */ /* 0x000fc60000000004 */
[----:B------:R0:W-:Y:S01]  /*15bb0*/  @!P1 STG.E.U8 desc[UR20][R24.64+0xf9], R7 ;  /* 0x0000f90718009986 */ /* 0x0001e2000c101114 */
[----:B------:R-:W-:Y:S05]  /*15bc0*/  @P3 BRA `(.L_x_291) ;  /* 0x0000000000043947 */ /* 0x000fea0003800000 */
[----:B------:R2:W5:Y:S02]  /*15bd0*/  LDG.E.U8 R4, desc[UR20][R2.64] ;  /* 0x0000001402047981 */ /* 0x000564000c1e1100 */
.L_x_291:
[----:B------:R-:W-:Y:S05]  /*15be0*/  BSYNC B1 ;  /* 0x0000000000017941 */ /* 0x000fea0003800000 */
.L_x_290:
[----:B------:R-:W3:Y:S01]  /*15bf0*/  LDL.LU R5, [R1+0x258] ;  /* 0x0002580001057983 */ /* 0x000ee20000300800 */
        /* <DEDUP_REMOVED lines=12> */
.L_x_293:
[----:B------:R-:W-:Y:S05]  /*15cc0*/  BSYNC B1 ;  /* 0x0000000000017941 */ /* 0x000fea0003800000 */
.L_x_292:
[----:B---3--:R-:W3:Y:S01]  /*15cd0*/  LDL.LU R5, [R1+0x25c] ;  /* 0x00025c0001057983 */ /* 0x008ee20000300800 */
[----:B-----5:R-:W-:Y:S01]  /*15ce0*/  LOP3.LUT R4, R4, 0xff, RZ, 0xc0, !PT ;  /* 0x000000ff04047812 */ /* 0x020fe200078ec0ff */
[----:B------:R-:W-:Y:S01]  /*15cf0*/  BSSY B1, `(.L_x_294) ;  /* 0x0000013000017945 */ /* 0x000fe20003800000 */
[----:B------:R-:W-:Y:S02]  /*15d00*/  IADD3 R33, P1, R33, 0x88, RZ ;  /* 0x0000008821217810 */ /* 0x000fe40007f3e0ff */
[----:B------:R-:W-:Y:S02]  /*15d10*/  F2FP.F16.E5M2.UNPACK_B R4, R4 ;  /* 0x00000004ff04723e */ /* 0x000fe400020004ff */
[----:B------:R-:W-:Y:S01]  /*15d20*/  PRMT R6, RZ, 0x7610, R6 ;  /* 0x00007610ff067816 */ /* 0x000fe20000000006 */
[----:B------:R-:W-:Y:S01]  /*15d30*/  IMAD.X R34, RZ, RZ, R35, P1 ;  /* 0x000000ffff227224 */ /* 0x000fe200008e0623 */
[----:B------:R-:W-:Y:S01]  /*15d40*/  ISETP.GE.AND P1, PT, R32, 0x89, PT ;  /* 0x000000892000780c */ /* 0x000fe20003f26270 */
[----:B------:R-:W-:-:S02]  /*15d50*/  HADD2.F32 R4, -RZ, R4.H0_H0 ;  /* 0x20000004ff047230 */ /* 0x000fc40000004100 */
[----:B------:R-:W-:Y:S01]  /*15d60*/  IMAD R34, R34, UR6, RZ ;  /* 0x0000000622227c24 */ /* 0x000fe2000f8e02ff */
[----:B------:R-:W-:Y:S01]  /*15d70*/  ISETP.LT.OR P5, PT, R0, 0x1, !P1 ;  /* 0x000000010000780c */ /* 0x000fe20004fa1670 */
[----:B------:R-:W-:-:S04]  /*15d80*/  IMAD.WIDE.U32 R36, R33, UR6, R36 ;  /* 0x0000000621247c25 */ /* 0x000fc8000f8e0024 */
[----:B------:R-:W-:Y:S01]  /*15d90*/  FMUL R4, R4, UR23 ;  /* 0x0000001704047c20 */ /* 0x000fe20008400000 */
[----:B------:R-:W-:-:S03]  /*15da0*/  IMAD R33, R33, UR7, R34 ;  /* 0x0000000721217c24 */ /* 0x000fc6000f8e0222 */
[----:B---3--:R-:W-:Y:S01]  /*15db0*/  FFMA R5, R5, UR22, R4 ;  /* 0x0000001605057c23 */ /* 0x008fe20008000004 */
[----:B------:R-:W-:-:S04]  /*15dc0*/  IADD3 R4, P3, R36, UR10, RZ ;  /* 0x0000000a24047c10 */ /* 0x000fc8000ff7e0ff */
[----:B0-----:R-:W-:Y:S02]  /*15dd0*/  F2FP.SATFINITE.E5M2.F32.PACK_AB_MERGE_C R7, RZ, R5, RZ ;  /* 0x00000005ff07723e */ /* 0x001fe400048060ff */
[----:B------:R-:W-:-:S03]  /*15de0*/  IADD3.X R5, R37, UR11, R33, P3, !PT ;  /* 0x0000000b25057c10 */ /* 0x000fc60009ffe421 */
[----:B------:R0:W-:Y:S01]  /*15df0*/  @!P2 STG.E.U8 desc[UR20][R28.64+0x1], R7 ;  /* 0x000001071c00a986 */ /* 0x0001e2000c101114 */
[----:B------:R-:W-:Y:S05]  /*15e00*/  @P5 BRA `(.L_x_295) ;  /* 0x0000000000045947 */ /* 0x000fea0003800000 */
[----:B------:R3:W5:Y:S02]  /*15e10*/  LDG.E.U8 R6, desc[UR20][R4.64] ;  /* 0x0000001404067981 */ /* 0x000764000c1e1100 */
.L_x_295:
[----:B------:R-:W-:Y:S05]  /*15e20*/  BSYNC B1 ;  /* 0x0000000000017941 */ /* 0x000fea0003800000 */
.L_x_294:
        /* <DEDUP_REMOVED lines=13> */
.L_x_297:
[----:B------:R-:W-:Y:S05]  /*15f00*/  BSYNC B1 ;  /* 0x0000000000017941 */ /* 0x000fea0003800000 */
.L_x_296:
        /* <DEDUP_REMOVED lines=13> */
.L_x_299:
[----:B------:R-:W-:Y:S05]  /*15fe0*/  BSYNC B1 ;  /* 0x0000000000017941 */ /* 0x000fea0003800000 */
.L_x_298:
        /* <DEDUP_REMOVED lines=13> */
.L_x_301:
[----:B------:R-:W-:Y:S05]  /*160c0*/  BSYNC B1 ;  /* 0x0000000000017941 */ /* 0x000fea0003800000 */
.L_x_300:
        /* <DEDUP_REMOVED lines=13> */
.L_x_303:
[----:B------:R-:W-:Y:S05]  /*161a0*/  BSYNC B1 ;  /* 0x0000000000017941 */ /* 0x000fea0003800000 */
.L_x_302:
        /* <DEDUP_REMOVED lines=13> */
.L_x_305:
[----:B------:R-:W-:Y:S05]  /*16280*/  BSYNC B1 ;  /* 0x0000000000017941 */ /* 0x000fea0003800000 */
.L_x_304:
        /* <DEDUP_REMOVED lines=13> */
.L_x_307:
[----:B------:R-:W-:Y:S05]  /*16360*/  BSYNC B1 ;  /* 0x0000000000017941 */ /* 0x000fea0003800000 */
.L_x_306:
        /* <DEDUP_REMOVED lines=13> */
.L_x_309:
[----:B------:R-:W-:Y:S05]  /*16440*/  BSYNC B1 ;  /* 0x0000000000017941 */ /* 0x000fea0003800000 */
.L_x_308:
        /* <DEDUP_REMOVED lines=13> */
.L_x_311:
[----:B------:R-:W-:Y:S05]  /*16520*/  BSYNC B1 ;  /* 0x0000000000017941 */ /* 0x000fea0003800000 */
.L_x_310:
        /* <DEDUP_REMOVED lines=13> */
.L_x_313:
[----:B------:R-:W-:Y:S05]  /*16600*/  BSYNC B1 ;  /* 0x0000000000017941 */ /* 0x000fea0003800000 */
.L_x_312:
        /* <DEDUP_REMOVED lines=13> */
.L_x_315:
[----:B------:R-:W-:Y:S05]  /*166e0*/  BSYNC B1 ;  /* 0x0000000000017941 */ /* 0x000fea0003800000 */
.L_x_314:
        /* <DEDUP_REMOVED lines=13> */
.L_x_317:
[----:B------:R-:W-:Y:S05]  /*167c0*/  BSYNC B1 ;  /* 0x0000000000017941 */ /* 0x000fea0003800000 */
.L_x_316:
        /* <DEDUP_REMOVED lines=13> */
.L_x_319:
[----:B------:R-:W-:Y:S05]  /*168a0*/  BSYNC B1 ;  /* 0x0000000000017941 */ /* 0x000fea0003800000 */
.L_x_318:
        /* <DEDUP_REMOVED lines=13> */
.L_x_321:
[----:B------:R-:W-:Y:S05]  /*16980*/  BSYNC B1 ;  /* 0x0000000000017941 */ /* 0x000fea0003800000 */
.L_x_320:
        /* <DEDUP_REMOVED lines=13> */
.L_x_323:
[----:B------:R-:W-:Y:S05]  /*16a60*/  BSYNC B1 ;  /* 0x0000000000017941 */ /* 0x000fea0003800000 */
.L_x_322:
        /* <DEDUP_REMOVED lines=13> */
.L_x_325:
[----:B------:R-:W-:Y:S05]  /*16b40*/  BSYNC B1 ;  /* 0x0000000000017941 */ /* 0x000fea0003800000 */
.L_x_324:
        /* <DEDUP_REMOVED lines=13> */
.L_x_327:
[----:B------:R-:W-:Y:S05]  /*16c20*/  BSYNC B1 ;  /* 0x0000000000017941 */ /* 0x000fea0003800000 */
.L_x_326:
        /* <DEDUP_REMOVED lines=13> */
.L_x_329:
[----:B------:R-:W-:Y:S05]  /*16d00*/  BSYNC B1 ;  /* 0x0000000000017941 */ /* 0x000fea0003800000 */
.L_x_328:
        /* <DEDUP_REMOVED lines=13> */
.L_x_331:
[----:B------:R-:W-:Y:S05]  /*16de0*/  BSYNC B1 ;  /* 0x0000000000017941 */ /* 0x000fea0003800000 */
.L_x_330:
        /* <DEDUP_REMOVED lines=13> */
.L_x_333:
[----:B------:R-:W-:Y:S05]  /*16ec0*/  BSYNC B1 ;  /* 0x0000000000017941 */ /* 0x000fea0003800000 */
.L_x_332:
        /* <DEDUP_REMOVED lines=13> */
.L_x_335:
[----:B------:R-:W-:Y:S05]  /*16fa0*/  BSYNC B1 ;  /* 0x0000000000017941 */ /* 0x000fea0003800000 */
.L_x_334:
        /* <DEDUP_REMOVED lines=13> */
.L_x_337:
[----:B------:R-:W-:Y:S05]  /*17080*/  BSYNC B1 ;  /* 0x0000000000017941 */ /* 0x000fea0003800000 */
.L_x_336:
        /* <DEDUP_REMOVED lines=13> */
.L_x_339:
[----:B------:R-:W-:Y:S05]  /*17160*/  BSYNC B1 ;  /* 0x0000000000017941 */ /* 0x000fea0003800000 */
.L_x_338:
        /* <DEDUP_REMOVED lines=13> */
.L_x_341:
[----:B------:R-:W-:Y:S05]  /*17240*/  BSYNC B1 ;  /* 0x0000000000017941 */ /* 0x000fea0003800000 */
.L_x_340:
        /* <DEDUP_REMOVED lines=13> */
.L_x_343:
[----:B------:R-:W-:Y:S05]  /*17320*/  BSYNC B1 ;  /* 0x0000000000017941 */ /* 0x000fea0003800000 */
.L_x_342:
        /* <DEDUP_REMOVED lines=13> */
.L_x_345:
[----:B------:R-:W-:Y:S05]  /*17400*/  BSYNC B1 ;  /* 0x0000000000017941 */ /* 0x000fea0003800000 */
.L_x_344:
        /* <DEDUP_REMOVED lines=13> */
.L_x_347:
[----:B------:R-:W-:Y:S05]  /*174e0*/  BSYNC B1 ;  /* 0x0000000000017941 */ /* 0x000fea0003800000 */
.L_x_346:
        /* <DEDUP_REMOVED lines=13> */
.L_x_349:
[----:B------:R-:W-:Y:S05]  /*175c0*/  BSYNC B1 ;  /* 0x0000000000017941 */ /* 0x000fea0003800000 */
.L_x_348:
        /* <DEDUP_REMOVED lines=13> */
.L_x_351:
[----:B------:R-:W-:Y:S05]  /*176a0*/  BSYNC B1 ;  /* 0x0000000000017941 */ /* 0x000fea0003800000 */
.L_x_350:
        /* <DEDUP_REMOVED lines=13> */
.L_x_353:
[----:B------:R-:W-:Y:S05]  /*17780*/  BSYNC B1 ;  /* 0x0000000000017941 */ /* 0x000fea0003800000 */
.L_x_352:
        /* <DEDUP_REMOVED lines=13> */
.L_x_355:
[----:B------:R-:W-:Y:S05]  /*17860*/  BSYNC B1 ;  /* 0x0000000000017941 */ /* 0x000fea0003800000 */
.L_x_354:
        /* <DEDUP_REMOVED lines=13> */
.L_x_357:
[----:B------:R-:W-:Y:S05]  /*17940*/  BSYNC B1 ;  /* 0x0000000000017941 */ /* 0x000fea0003800000 */
.L_x_356:
        /* <DEDUP_REMOVED lines=13> */
.L_x_359:
[----:B------:R-:W-:Y:S05]  /*17a20*/  BSYNC B1 ;  /* 0x0000000000017941 */ /* 0x000fea0003800000 */
.L_x_358:
        /* <DEDUP_REMOVED lines=13> */
.L_x_361:
[----:B------:R-:W-:Y:S05]  /*17b00*/  BSYNC B1 ;  /* 0x0000000000017941 */ /* 0x000fea0003800000 */
.L_x_360:
        /* <DEDUP_REMOVED lines=13> */
.L_x_363:
[----:B------:R-:W-:Y:S05]  /*17be0*/  BSYNC B1 ;  /* 0x0000000000017941 */ /* 0x000fea0003800000 */
.L_x_362:
        /* <DEDUP_REMOVED lines=13> */
.L_x_365:
[----:B------:R-:W-:Y:S05]  /*17cc0*/  BSYNC B1 ;  /* 0x0000000000017941 */ /* 0x000fea0003800000 */
.L_x_364:
        /* <DEDUP_REMOVED lines=13> */
.L_x_367:
[----:B------:R-:W-:Y:S05]  /*17da0*/  BSYNC B1 ;  /* 0x0000000000017941 */ /* 0x000fea0003800000 */
.L_x_366:
        /* <DEDUP_REMOVED lines=13> */
.L_x_369:
[----:B------:R-:W-:Y:S05]  /*17e80*/  BSYNC B1 ;  /* 0x0000000000017941 */ /* 0x000fea0003800000 */
.L_x_368:
        /* <DEDUP_REMOVED lines=13> */
.L_x_371:
[----:B------:R-:W-:Y:S05]  /*17f60*/  BSYNC B1 ;  /* 0x0000000000017941 */ /* 0x000fea0003800000 */
.L_x_370:
        /* <DEDUP_REMOVED lines=13> */
.L_x_373:
[----:B------:R-:W-:Y:S05]  /*18040*/  BSYNC B1 ;  /* 0x0000000000017941 */ /* 0x000fea0003800000 */
.L_x_372:
        /* <DEDUP_REMOVED lines=13> */
.L_x_375:
[----:B------:R-:W-:Y:S05]  /*18120*/  BSYNC B1 ;  /* 0x0000000000017941 */ /* 0x000fea0003800000 */
.L_x_374:
        /* <DEDUP_REMOVED lines=13> */
.L_x_377:
[----:B------:R-:W-:Y:S05]  /*18200*/  BSYNC B1 ;  /* 0x0000000000017941 */ /* 0x000fea0003800000 */
.L_x_376:
        /* <DEDUP_REMOVED lines=13> */
.L_x_379:
[----:B------:R-:W-:Y:S05]  /*182e0*/  BSYNC B1 ;  /* 0x0000000000017941 */ /* 0x000fea0003800000 */
.L_x_378:
        /* <DEDUP_REMOVED lines=13> */
.L_x_381:
[----:B------:R-:W-:Y:S05]  /*183c0*/  BSYNC B1 ;  /* 0x0000000000017941 */ /* 0x000fea0003800000 */
.L_x_380:
        /* <DEDUP_REMOVED lines=13> */
.L_x_383:
[----:B------:R-:W-:Y:S05]  /*184a0*/  BSYNC B1 ;  /* 0x0000000000017941 */ /* 0x000fea0003800000 */
.L_x_382:
        /* <DEDUP_REMOVED lines=13> */
.L_x_385:
[----:B------:R-:W-:Y:S05]  /*18580*/  BSYNC B1 ;  /* 0x0000000000017941 */ /* 0x000fea0003800000 */
.L_x_384:
        /* <DEDUP_REMOVED lines=13> */
.L_x_387:
[----:B------:R-:W-:Y:S05]  /*18660*/  BSYNC B1 ;  /* 0x0000000000017941 */ /* 0x000fea0003800000 */
.L_x_386:
        /* <DEDUP_REMOVED lines=13> */
.L_x_389:
[----:B------:R-:W-:Y:S05]  /*18740*/  BSYNC B1 ;  /* 0x0000000000017941 */ /* 0x000fea0003800000 */
.L_x_388:
        /* <DEDUP_REMOVED lines=13> */
.L_x_391:
[----:B------:R-:W-:Y:S05]  /*18820*/  BSYNC B1 ;  /* 0x0000000000017941 */ /* 0x000fea0003800000 */
.L_x_390:
        /* <DEDUP_REMOVED lines=13> */
.L_x_393:
[----:B------:R-:W-:Y:S05]  /*18900*/  BSYNC B1 ;  /* 0x0000000000017941 */ /* 0x000fea0003800000 */
.L_x_392:
        /* <DEDUP_REMOVED lines=13> */
.L_x_395:
[----:B------:R-:W-:Y:S05]  /*189e0*/  BSYNC B1 ;  /* 0x0000000000017941 */ /* 0x000fea0003800000 */
.L_x_394:
        /* <DEDUP_REMOVED lines=13> */
.L_x_397:
[----:B------:R-:W-:Y:S05]  /*18ac0*/  BSYNC B1 ;  /* 0x0000000000017941 */ /* 0x000fea0003800000 */
.L_x_396:
        /* <DEDUP_REMOVED lines=13> */
.L_x_399:
[----:B------:R-:W-:Y:S05]  /*18ba0*/  BSYNC B1 ;  /* 0x0000000000017941 */ /* 0x000fea0003800000 */
.L_x_398:
        /* <DEDUP_REMOVED lines=13> */
.L_x_401:
[----:B------:R-:W-:Y:S05]  /*18c80*/  BSYNC B1 ;  /* 0x0000000000017941 */ /* 0x000fea0003800000 */
.L_x_400:
        /* <DEDUP_REMOVED lines=13> */
.L_x_403:
[----:B------:R-:W-:Y:S05]  /*18d60*/  BSYNC B1 ;  /* 0x0000000000017941 */ /* 0x000fea0003800000 */
.L_x_402:
        /* <DEDUP_REMOVED lines=13> */
.L_x_405:
[----:B------:R-:W-:Y:S05]  /*18e40*/  BSYNC B1 ;  /* 0x0000000000017941 */ /* 0x000fea0003800000 */
.L_x_404:
        /* <DEDUP_REMOVED lines=13> */
.L_x_407:
[----:B------:R-:W-:Y:S05]  /*18f20*/  BSYNC B1 ;  /* 0x0000000000017941 */ /* 0x000fea0003800000 */
.L_x_406:
        /* <DEDUP_REMOVED lines=13> */
.L_x_409:
[----:B------:R-:W-:Y:S05]  /*19000*/  BSYNC B1 ;  /* 0x0000000000017941 */ /* 0x000fea0003800000 */
.L_x_408:
        /* <DEDUP_REMOVED lines=13> */
.L_x_411:
[----:B------:R-:W-:Y:S05]  /*190e0*/  BSYNC B1 ;  /* 0x0000000000017941 */ /* 0x000fea0003800000 */
.L_x_410:
        /* <DEDUP_REMOVED lines=13> */
.L_x_413:
[----:B------:R-:W-:Y:S05]  /*191c0*/  BSYNC B1 ;  /* 0x0000000000017941 */ /* 0x000fea0003800000 */
.L_x_412:
        /* <DEDUP_REMOVED lines=13> */
.L_x_415:
[----:B------:R-:W-:Y:S05]  /*192a0*/  BSYNC B1 ;  /* 0x0000000000017941 */ /* 0x000fea0003800000 */
.L_x_414:
        /* <DEDUP_REMOVED lines=13> */
.L_x_417:
[----:B------:R-:W-:Y:S05]  /*19380*/  BSYNC B1 ;  /* 0x0000000000017941 */ /* 0x000fea0003800000 */
.L_x_416:
        /* <DEDUP_REMOVED lines=13> */
.L_x_419:
[----:B------:R-:W-:Y:S05]  /*19460*/  BSYNC B1 ;  /* 0x0000000000017941 */ /* 0x000fea0003800000 */
.L_x_418:
        /* <DEDUP_REMOVED lines=13> */
.L_x_421:
[----:B------:R-:W-:Y:S05]  /*19540*/  BSYNC B1 ;  /* 0x0000000000017941 */ /* 0x000fea0003800000 */
.L_x_420:
        /* <DEDUP_REMOVED lines=13> */
.L_x_423:
[----:B------:R-:W-:Y:S05]  /*19620*/  BSYNC B1 ;  /* 0x0000000000017941 */ /* 0x000fea0003800000 */
.L_x_422:
        /* <DEDUP_REMOVED lines=13> */
.L_x_425:
[----:B------:R-:W-:Y:S05]  /*19700*/  BSYNC B1 ;  /* 0x0000000000017941 */ /* 0x000fea0003800000 */
.L_x_424:
        /* <DEDUP_REMOVED lines=13> */
.L_x_427:
[----:B------:R-:W-:Y:S05]  /*197e0*/  BSYNC B1 ;  /* 0x0000000000017941 */ /* 0x000fea0003800000 */
.L_x_426:
        /* <DEDUP_REMOVED lines=13> */
.L_x_429:
[----:B------:R-:W-:Y:S05]  /*198c0*/  BSYNC B1 ;  /* 0x0000000000017941 */ /* 0x000fea0003800000 */
.L_x_428:
        /* <DEDUP_REMOVED lines=13> */
.L_x_431:
[----:B------:R-:W-:Y:S05]  /*199a0*/  BSYNC B1 ;  /* 0x0000000000017941 */ /* 0x000fea0003800000 */
.L_x_430:
        /* <DEDUP_REMOVED lines=13> */
.L_x_433:
[----:B------:R-:W-:Y:S05]  /*19a80*/  BSYNC B1 ;  /* 0x0000000000017941 */ /* 0x000fea0003800000 */
.L_x_432:
        /* <DEDUP_REMOVED lines=13> */
.L_x_435:
[----:B------:R-:W-:Y:S05]  /*19b60*/  BSYNC B1 ;  /* 0x0000000000017941 */ /* 0x000fea0003800000 */
.L_x_434:
        /* <DEDUP_REMOVED lines=13> */
.L_x_437:
[----:B------:R-:W-:Y:S05]  /*19c40*/  BSYNC B1 ;  /* 0x0000000000017941 */ /* 0x000fea0003800000 */
.L_x_436:
        /* <DEDUP_REMOVED lines=13> */
.L_x_439:
[----:B------:R-:W-:Y:S05]  /*19d20*/  BSYNC B1 ;  /* 0x0000000000017941 */ /* 0x000fea0003800000 */
.L_x_438:
        /* <DEDUP_REMOVED lines=13> */
.L_x_441:
[----:B------:R-:W-:Y:S05]  /*19e00*/  BSYNC B1 ;  /* 0x0000000000017941 */ /* 0x000fea0003800000 */
.L_x_440:
        /* <DEDUP_REMOVED lines=13> */
.L_x_443:
[----:B------:R-:W-:Y:S05]  /*19ee0*/  BSYNC B1 ;  /* 0x0000000000017941 */ /* 0x000fea0003800000 */
.L_x_442:
        /* <DEDUP_REMOVED lines=13> */
.L_x_445:
[----:B------:R-:W-:Y:S05]  /*19fc0*/  BSYNC B1 ;  /* 0x0000000000017941 */ /* 0x000fea0003800000 */
.L_x_444:
        /* <DEDUP_REMOVED lines=13> */
.L_x_447:
[----:B------:R-:W-:Y:S05]  /*1a0a0*/  BSYNC B1 ;  /* 0x0000000000017941 */ /* 0x000fea0003800000 */
.L_x_446:
        /* <DEDUP_REMOVED lines=13> */
.L_x_449:
[----:B------:R-:W-:Y:S05]  /*1a180*/  BSYNC B1 ;  /* 0x0000000000017941 */ /* 0x000fea0003800000 */
.L_x_448:
        /* <DEDUP_REMOVED lines=13> */
.L_x_451:
[----:B------:R-:W-:Y:S05]  /*1a260*/  BSYNC B1 ;  /* 0x0000000000017941 */ /* 0x000fea0003800000 */
.L_x_450:
        /* <DEDUP_REMOVED lines=13> */
.L_x_453:
[----:B------:R-:W-:Y:S05]  /*1a340*/  BSYNC B1 ;  /* 0x0000000000017941 */ /* 0x000fea0003800000 */
.L_x_452:
        /* <DEDUP_REMOVED lines=13> */
.L_x_455:
[----:B------:R-:W-:Y:S05]  /*1a420*/  BSYNC B1 ;  /* 0x0000000000017941 */ /* 0x000fea0003800000 */
.L_x_454:
        /* <DEDUP_REMOVED lines=13> */
.L_x_457:
[----:B------:R-:W-:Y:S05]  /*1a500*/  BSYNC B1 ;  /* 0x0000000000017941 */ /* 0x000fea0003800000 */
.L_x_456:
        /* <DEDUP_REMOVED lines=13> */
.L_x_459:
[----:B------:R-:W-:Y:S05]  /*1a5e0*/  BSYNC B1 ;  /* 0x0000000000017941 */ /* 0x000fea0003800000 */
.L_x_458:
        /* <DEDUP_REMOVED lines=13> */
.L_x_461:
[----:B------:R-:W-:Y:S05]  /*1a6c0*/  BSYNC B1 ;  /* 0x0000000000017941 */ /* 0x000fea0003800000 */
.L_x_460:
        /* <DEDUP_REMOVED lines=13> */
.L_x_463:
[----:B------:R-:W-:Y:S05]  /*1a7a0*/  BSYNC B1 ;  /* 0x0000000000017941 */ /* 0x000fea0003800000 */
.L_x_462:
        /* <DEDUP_REMOVED lines=13> */
.L_x_465:
[----:B------:R-:W-:Y:S05]  /*1a880*/  BSYNC B1 ;  /* 0x0000000000017941 */ /* 0x000fea0003800000 */
.L_x_464:
        /* <DEDUP_REMOVED lines=13> */
.L_x_467:
[----:B------:R-:W-:Y:S05]  /*1a960*/  BSYNC B1 ;  /* 0x0000000000017941 */ /* 0x000fea0003800000 */
.L_x_466:
        /* <DEDUP_REMOVED lines=13> */
.L_x_469:
[----:B------:R-:W-:Y:S05]  /*1aa40*/  BSYNC B1 ;  /* 0x0000000000017941 */ /* 0x000fea0003800000 */
.L_x_468:
        /* <DEDUP_REMOVED lines=13> */
.L_x_471:
[----:B------:R-:W-:Y:S05]  /*1ab20*/  BSYNC B1 ;  /* 0x0000000000017941 */ /* 0x000fea0003800000 */
.L_x_470:
        /* <DEDUP_REMOVED lines=13> */
.L_x_473:
[----:B------:R-:W-:Y:S05]  /*1ac00*/  BSYNC B1 ;  /* 0x0000000000017941 */ /* 0x000fea0003800000 */
.L_x_472:
        /* <DEDUP_REMOVED lines=13> */
.L_x_475:
[----:B------:R-:W-:Y:S05]  /*1ace0*/  BSYNC B1 ;  /* 0x0000000000017941 */ /* 0x000fea0003800000 */
.L_x_474:
        /* <DEDUP_REMOVED lines=13> */
.L_x_477:
[----:B------:R-:W-:Y:S05]  /*1adc0*/  BSYNC B1 ;  /* 0x0000000000017941 */ /* 0x000fea0003800000 */
.L_x_476:
        /* <DEDUP_REMOVED lines=13> */
.L_x_479:
[----:B------:R-:W-:Y:S05]  /*1aea0*/  BSYNC B1 ;  /* 0x0000000000017941 */ /* 0x000fea0003800000 */
.L_x_478:
        /* <DEDUP_REMOVED lines=13> */
.L_x_481:
[----:B------:R-:W-:Y:S05]  /*1af80*/  BSYNC B1 ;  /* 0x0000000000017941 */ /* 0x000fea0003800000 */
.L_x_480:
        /* <DEDUP_REMOVED lines=13> */
.L_x_483:
[----:B------:R-:W-:Y:S05]  /*1b060*/  BSYNC B1 ;  /* 0x0000000000017941 */ /* 0x000fea0003800000 */
.L_x_482:
        /* <DEDUP_REMOVED lines=13> */
.L_x_485:
[----:B------:R-:W-:Y:S05]  /*1b140*/  BSYNC B1 ;  /* 0x0000000000017941 */ /* 0x000fea0003800000 */
.L_x_484:
        /* <DEDUP_REMOVED lines=13> */
.L_x_487:
[----:B------:R-:W-:Y:S05]  /*1b220*/  BSYNC B1 ;  /* 0x0000000000017941 */ /* 0x000fea0003800000 */
.L_x_486:
        /* <DEDUP_REMOVED lines=13> */
.L_x_489:
[----:B------:R-:W-:Y:S05]  /*1b300*/  BSYNC B1 ;  /* 0x0000000000017941 */ /* 0x000fea0003800000 */
.L_x_488:
        /* <DEDUP_REMOVED lines=13> */
.L_x_491:
[----:B------:R-:W-:Y:S05]  /*1b3e0*/  BSYNC B1 ;  /* 0x0000000000017941 */ /* 0x000fea0003800000 */
.L_x_490:
        /* <DEDUP_REMOVED lines=13> */
.L_x_493:
[----:B------:R-:W-:Y:S05]  /*1b4c0*/  BSYNC B1 ;  /* 0x0000000000017941 */ /* 0x000fea0003800000 */
.L_x_492:
        /* <DEDUP_REMOVED lines=13> */
.L_x_495:
[----:B------:R-:W-:Y:S05]  /*1b5a0*/  BSYNC B1 ;  /* 0x0000000000017941 */ /* 0x000fea0003800000 */
.L_x_494:
        /* <DEDUP_REMOVED lines=13> */
.L_x_497:
[----:B------:R-:W-:Y:S05]  /*1b680*/  BSYNC B1 ;  /* 0x0000000000017941 */ /* 0x000fea0003800000 */
.L_x_496:
        /* <DEDUP_REMOVED lines=13> */
.L_x_499:
[----:B------:R-:W-:Y:S05]  /*1b760*/  BSYNC B1 ;  /* 0x0000000000017941 */ /* 0x000fea0003800000 */
.L_x_498:
        /* <DEDUP_REMOVED lines=13> */
.L_x_501:
[----:B------:R-:W-:Y:S05]  /*1b840*/  BSYNC B1 ;  /* 0x0000000000017941 */ /* 0x000fea0003800000 */
.L_x_500:
        /* <DEDUP_REMOVED lines=13> */
.L_x_503:
[----:B------:R-:W-:Y:S05]  /*1b920*/  BSYNC B1 ;  /* 0x0000000000017941 */ /* 0x000fea0003800000 */
.L_x_502:
        /* <DEDUP_REMOVED lines=13> */
.L_x_505:
[----:B------:R-:W-:Y:S05]  /*1ba00*/  BSYNC B1 ;  /* 0x0000000000017941 */ /* 0x000fea0003800000 */
.L_x_504:
        /* <DEDUP_REMOVED lines=13> */
.L_x_507:
[----:B------:R-:W-:Y:S05]  /*1bae0*/  BSYNC B1 ;  /* 0x0000000000017941 */ /* 0x000fea0003800000 */
.L_x_506:
        /* <DEDUP_REMOVED lines=13> */
.L_x_509:
[----:B------:R-:W-:Y:S05]  /*1bbc0*/  BSYNC B1 ;  /* 0x0000000000017941 */ /* 0x000fea0003800000 */
.L_x_508:
        /* <DEDUP_REMOVED lines=13> */
.L_x_511:
[----:B------:R-:W-:Y:S05]  /*1bca0*/  BSYNC B1 ;  /* 0x0000000000017941 */ /* 0x000fea0003800000 */
.L_x_510:
        /* <DEDUP_REMOVED lines=13> */
.L_x_513:
[----:B------:R-:W-:Y:S05]  /*1bd80*/  BSYNC B1 ;  /* 0x0000000000017941 */ /* 0x000fea0003800000 */
.L_x_512:
        /* <DEDUP_REMOVED lines=13> */
.L_x_515:
[----:B------:R-:W-:Y:S05]  /*1be60*/  BSYNC B1 ;  /* 0x0000000000017941 */ /* 0x000fea0003800000 */
.L_x_514:
        /* <DEDUP_REMOVED lines=13> */
.L_x_517:
[----:B------:R-:W-:Y:S05]  /*1bf40*/  BSYNC B1 ;  /* 0x0000000000017941 */ /* 0x000fea0003800000 */
.L_x_516:
        /* <DEDUP_REMOVED lines=13> */
.L_x_519:
[----:B------:R-:W-:Y:S05]  /*1c020*/  BSYNC B1 ;  /* 0x0000000000017941 */ /* 0x000fea0003800000 */
.L_x_518:
        /* <DEDUP_REMOVED lines=13> */
.L_x_521:
[----:B------:R-:W-:Y:S05]  /*1c100*/  BSYNC B1 ;  /* 0x0000000000017941 */ /* 0x000fea0003800000 */
.L_x_520:
        /* <DEDUP_REMOVED lines=13> */
.L_x_523:
[----:B------:R-:W-:Y:S05]  /*1c1e0*/  BSYNC B1 ;  /* 0x0000000000017941 */ /* 0x000fea0003800000 */
.L_x_522:
        /* <DEDUP_REMOVED lines=13> */
.L_x_525:
[----:B------:R-:W-:Y:S05]  /*1c2c0*/  BSYNC B1 ;  /* 0x0000000000017941 */ /* 0x000fea0003800000 */
.L_x_524:
        /* <DEDUP_REMOVED lines=13> */
.L_x_527:
[----:B------:R-:W-:Y:S05]  /*1c3a0*/  BSYNC B1 ;  /* 0x0000000000017941 */ /* 0x000fea0003800000 */
.L_x_526:
        /* <DEDUP_REMOVED lines=13> */
.L_x_529:
[----:B------:R-:W-:Y:S05]  /*1c480*/  BSYNC B1 ;  /* 0x0000000000017941 */ /* 0x000fea0003800000 */
.L_x_528:
        /* <DEDUP_REMOVED lines=13> */
.L_x_531:
[----:B------:R-:W-:Y:S05]  /*1c560*/  BSYNC B1 ;  /* 0x0000000000017941 */ /* 0x000fea0003800000 */
.L_x_530:
        /* <DEDUP_REMOVED lines=13> */
.L_x_533:
[----:B------:R-:W-:Y:S05]  /*1c640*/  BSYNC B1 ;  /* 0x0000000000017941 */ /* 0x000fea0003800000 */
.L_x_532:
        /* <DEDUP_REMOVED lines=13> */
.L_x_535:
[----:B------:R-:W-:Y:S05]  /*1c720*/  BSYNC B1 ;  /* 0x0000000000017941 */ /* 0x000fea0003800000 */
.L_x_534:
        /* <DEDUP_REMOVED lines=13> */
.L_x_537:
[----:B------:R-:W-:Y:S05]  /*1c800*/  BSYNC B1 ;  /* 0x0000000000017941 */ /* 0x000fea0003800000 */
.L_x_536:
        /* <DEDUP_REMOVED lines=13> */
.L_x_539:
[----:B------:R-:W-:Y:S05]  /*1c8e0*/  BSYNC B1 ;  /* 0x0000000000017941 */ /* 0x000fea0003800000 */
.L_x_538:
        /* <DEDUP_REMOVED lines=13> */
.L_x_541:
[----:B------:R-:W-:Y:S05]  /*1c9c0*/  BSYNC B1 ;  /* 0x0000000000017941 */ /* 0x000fea0003800000 */
.L_x_540:
[----:B--234-:R-:W2:Y:S01]  /*1c9d0*/  LDL.LU R3, [R1+0x44c] ;  /* 0x00044c0001037983 */ /* 0x01cea20000300800 */
        /* <DEDUP_REMOVED lines=12> */
.L_x_543:
[----:B------:R-:W-:Y:S05]  /*1caa0*/  BSYNC B1 ;  /* 0x0000000000017941 */ /* 0x000fea0003800000 */
.L_x_542:
[----:B--2---:R-:W2:Y:S01]  /*1cab0*/  LDL.LU R3, [R1+0x450] ;  /* 0x0004500001037983 */ /* 0x004ea20000300800 */
        /* <DEDUP_REMOVED lines=12> */
.L_x_545:
[----:B------:R-:W-:Y:S05]  /*1cb80*/  BSYNC B1 ;  /* 0x0000000000017941 */ /* 0x000fea0003800000 */
.L_x_544:
[----:B------:R-:W-:Y:S05]  /*1cb90*/  @P1 BRA `(.L_x_546) ;  /* 0x00000048008c1947 */ /* 0x000fea0003800000 */
[----:B------:R-:W2:Y:S01]  /*1cba0*/  LDL.LU R2, [R1+0x454] ;  /* 0x0004540001027983 */ /* 0x000ea20000300800 */
[----:B-----5:R-:W-:-:S04]  /*1cbb0*/  LOP3.LUT R0, R0, 0xff, RZ, 0xc0, !PT ;  /* 0x000000ff00007812 */ /* 0x020fc800078ec0ff */
[----:B------:R-:W-:-:S05]  /*1cbc0*/  F2FP.F16.E5M2.UNPACK_B R0, R0 ;  /* 0x00000000ff00723e */ /* 0x000fca00020004ff */
[----:B------:R-:W-:-:S05]  /*1cbd0*/  HADD2.F32 R0, -RZ, R0.H0_H0 ;  /* 0x20000000ff007230 */ /* 0x000fca0000004100 */
[----:B------:R-:W-:-:S04]  /*1cbe0*/  FMUL R0, R0, UR23 ;  /* 0x0000001700007c20 */ /* 0x000fc80008400000 */
[----:B--2---:R-:W-:-:S05]  /*1cbf0*/  FFMA R0, R2, UR22, R0 ;  /* 0x0000001602007c23 */ /* 0x004fca0008000000 */
[----:B------:R-:W-:-:S05]  /*1cc00*/  F2FP.SATFINITE.E5M2.F32.PACK_AB_MERGE_C R3, RZ, R0, RZ ;  /* 0x00000000ff03723e */ /* 0x000fca00048060ff */
[----:B------:R2:W-:Y:S01]  /*1cc10*/  STG.E.U8 desc[UR20][R26.64+0xf9], R3 ;  /* 0x0000f9031a007986 */ /* 0x0005e2000c101114 */
[----:B------:R-:W-:Y:S05]  /*1cc20*/  BRA `(.L_x_546) ;  /* 0x0000004800687947 */ /* 0x000fea0003800000 */
.L_x_33:
[----:B------:R-:W-:Y:S01]  /*1cc30*/  ISETP.GE.AND P3, PT, R32, 0x1, PT ;  /* 0x000000012000780c */ /* 0x000fe20003f66270 */
[----:B------:R-:W-:Y:S01]  /*1cc40*/  FMUL R4, R4, UR22 ;  /* 0x0000001604047c20 */ /* 0x000fe20008400000 */
[----:B------:R-:W2:Y:S02]  /*1cc50*/  LDL.LU R35, [R1+0x200] ;  /* 0x0002000001237983 */ /* 0x000ea40000300800 */
[----:B------:R-:W-:Y:S02]  /*1cc60*/  ISETP.LT.OR P0, PT, R0, 0x1, !P3 ;  /* 0x000000010000780c */ /* 0x000fe40005f01670 */
[----:B------:R-:W-:Y:S01]  /*1cc70*/  F2FP.SATFINITE.E5M2.F32.PACK_AB_MERGE_C R4, RZ, R4, RZ ;  /* 0x00000004ff04723e */ /* 0x000fe200048060ff */
[----:B------:R-:W-:Y:S01]  /*1cc80*/  FMUL R5, R5, UR22 ;  /* 0x0000001605057c20 */ /* 0x000fe20008400000 */
[----:B------:R-:W-:Y:S01]  /*1cc90*/  ISETP.GE.AND P2, PT, R32, 0x9, PT ;  /* 0x000000092000780c */ /* 0x000fe20003f46270 */
[----:B------:R-:W-:Y:S01]  /*1cca0*/  FMUL R6, R6, UR22 ;  /* 0x0000001606067c20 */ /* 0x000fe20008400000 */
[----:B------:R-:W-:Y:S01]  /*1ccb0*/  FMUL R7, R7, UR22 ;  /* 0x0000001607077c20 */ /* 0x000fe20008400000 */
[----:B------:R-:W-:Y:S01]  /*1ccc0*/  ISETP.LT.OR P1, PT, R0, 0x9, !P3 ;  /* 0x000000090000780c */ /* 0x000fe20005f21670 */
[----:B------:R-:W-:Y:S01]  /*1ccd0*/  FMUL R8, R8, UR22 ;  /* 0x0000001608087c20 */ /* 0x000fe20008400000 */
[----:B------:R-:W-:Y:S01]  /*1cce0*/  FMUL R9, R9, UR22 ;  /* 0x0000001609097c20 */ /* 0x000fe20008400000 */
[----:B------:R-:W-:Y:S01]  /*1ccf0*/  FMUL R10, R10, UR22 ;  /* 0x000000160a0a7c20 */ /* 0x000fe20008400000 */
[----:B------:R-:W-:Y:S01]  /*1cd00*/  FMUL R11, R11, UR22 ;  /* 0x000000160b0b7c20 */ /* 0x000fe20008400000 */
[----:B------:R-:W-:Y:S01]  /*1cd10*/  FMUL R12, R12, UR22 ;  /* 0x000000160c0c7c20 */ /* 0x000fe20008400000 */
[----:B------:R-:W-:Y:S01]  /*1cd20*/  @!P0 STG.E.U8 desc[UR20][R2.64], R4 ;  /* 0x0000000402008986 */ /* 0x000fe2000c101114 */
[----:B------:R-:W-:-:S02]  /*1cd30*/  ISETP.LT.OR P0, PT, R0, 0x2, !P3 ;  /* 0x000000020000780c */ /* 0x000fc40005f01670 */
[----:B------:R-:W-:Y:S01]  /*1cd40*/  F2FP.SATFINITE.E5M2.F32.PACK_AB_MERGE_C R5, RZ, R5, RZ ;  /* 0x00000005ff05723e */ /* 0x000fe200048060ff */
[----:B------:R-:W-:Y:S01]  /*1cd50*/  FMUL R13, R13, UR22 ;  /* 0x000000160d0d7c20 */ /* 0x000fe20008400000 */
[----:B------:R-:W-:Y:S01]  /*1cd60*/  F2FP.SATFINITE.E5M2.F32.PACK_AB_MERGE_C R6, RZ, R6, RZ ;  /* 0x00000006ff06723e */ /* 0x000fe200048060ff */
[----:B------:R-:W-:Y:S01]  /*1cd70*/  FMUL R14, R14, UR22 ;  /* 0x000000160e0e7c20 */ /* 0x000fe20008400000 */
[----:B------:R-:W-:Y:S01]  /*1cd80*/  FMUL R15, R15, UR22 ;  /* 0x000000160f0f7c20 */ /* 0x000fe20008400000 */
[----:B------:R-:W-:Y:S01]  /*1cd90*/  FMUL R16, R16, UR22 ;  /* 0x0000001610107c20 */ /* 0x000fe20008400000 */
[----:B------:R-:W-:Y:S01]  /*1cda0*/  FMUL R17, R17, UR22 ;  /* 0x0000001611117c20 */ /* 0x000fe20008400000 */
[----:B------:R-:W-:Y:S01]  /*1cdb0*/  FMUL R18, R18, UR22 ;  /* 0x0000001612127c20 */ /* 0x000fe20008400000 */
[----:B------:R-:W-:Y:S01]  /*1cdc0*/  FMUL R19, R19, UR22 ;  /* 0x0000001613137c20 */ /* 0x000fe20008400000 */
[----:B------:R-:W-:Y:S01]  /*1cdd0*/  FMUL R20, R20, UR22 ;  /* 0x0000001614147c20 */ /* 0x000fe20008400000 */
[----:B------:R-:W-:Y:S01]  /*1cde0*/  FMUL R21, R21, UR22 ;  /* 0x0000001615157c20 */ /* 0x000fe20008400000 */
[----:B------:R0:W-:Y:S01]  /*1cdf0*/  @!P0 STG.E.U8 desc[UR20][R2.64+0x1], R5 ;  /* 0x0000010502008986 */ /* 0x0001e2000c101114 */
[----:B------:R-:W-:-:S02]  /*1ce00*/  ISETP.LT.OR P0, PT, R0, 0x1, !P2 ;  /* 0x000000010000780c */ /* 0x000fc40005701670 */
[----:B------:R-:W-:Y:S01]  /*1ce10*/  F2FP.SATFINITE.E5M2.F32.PACK_AB_MERGE_C R7, RZ, R7, RZ ;  /* 0x00000007ff07723e */ /* 0x000fe200048060ff */
[----:B------:R-:W4:Y:S01]  /*1ce20*/  LDL.LU R34, [R1+0x204] ;  /* 0x0002040001227983 */ /* 0x000f220000300800 */
[----:B------:R-:W-:Y:S02]  /*1ce30*/  F2FP.SATFINITE.E5M2.F32.PACK_AB_MERGE_C R8, RZ, R8, RZ ;  /* 0x00000008ff08723e */ /* 0x000fe400048060ff */
[----:B------:R-:W-:Y:S01]  /*1ce40*/  F2FP.SATFINITE.E5M2.F32.PACK_AB_MERGE_C R9, RZ, R9, RZ ;  /* 0x00000009ff09723e */ /* 0x000fe200048060ff */
[----:B------:R-:W5:Y:S01]  /*1ce50*/  LDL.LU R38, [R1+0x208] ;  /* 0x0002080001267983 */ /* 0x000f620000300800 */
[----:B------:R-:W-:Y:S02]  /*1ce60*/  ISETP.LT.OR P5, PT, R0, 0xa, !P2 ;  /* 0x0000000a0000780c */ /* 0x000fe400057a1670 */
[----:B------:R-:W-:Y:S01]  /*1ce70*/  F2FP.SATFINITE.E5M2.F32.PACK_AB_MERGE_C R10, RZ, R10, RZ ;  /* 0x0000000aff0a723e */ /* 0x000fe200048060ff */
[----:B------:R-:W-:Y:S01]  /*1ce80*/  FMUL R22, R22, UR22 ;  /* 0x0000001616167c20 */ /* 0x000fe20008400000 */
[----:B------:R-:W-:Y:S01]  /*1ce90*/  F2FP.SATFINITE.E5M2.F32.PACK_AB_MERGE_C R11, RZ, R11, RZ ;  /* 0x0000000bff0b723e */ /* 0x000fe200048060ff */
[----:B------:R-:W-:Y:S01]  /*1cea0*/  @!P0 STG.E.U8 desc[UR20][R24.64], R6 ;  /* 0x0000000618008986 */ /* 0x000fe2000c101114 */
[----:B------:R-:W-:-:S02]  /*1ceb0*/  ISETP.LT.OR P0, PT, R0, 0x2, !P2 ;  /* 0x000000020000780c */ /* 0x000fc40005701670 */
[----:B------:R-:W-:Y:S01]  /*1cec0*/  F2FP.SATFINITE.E5M2.F32.PACK_AB_MERGE_C R12, RZ, R12, RZ ;  /* 0x0000000cff0c723e */ /* 0x000fe200048060ff */
[----:B------:R-:W3:Y:S01]  /*1ced0*/  LDL.LU R37, [R1+0x20c] ;  /* 0x00020c0001257983 */ /* 0x000ee20000300800 */
[----:B------:R-:W-:Y:S02]  /*1cee0*/  F2FP.SATFINITE.E5M2.F32.PACK_AB_MERGE_C R13, RZ, R13, RZ ;  /* 0x0000000dff0d723e */ /* 0x000fe400048060ff */
[----:B------:R-:W-:Y:S01]  /*1cef0*/  F2FP.SATFINITE.E5M2.F32.PACK_AB_MERGE_C R14, RZ, R14, RZ ;  /* 0x0000000eff0e723e */ /* 0x000fe200048060ff */
[----:B------:R-:W-:Y:S01]  /*1cf00*/  FMUL R23, R23, UR22 ;  /* 0x0000001617177c20 */ /* 0x000fe20008400000 */
[----:B------:R-:W-:Y:S01]  /*1cf10*/  F2FP.SATFINITE.E5M2.F32.PACK_AB_MERGE_C R15, RZ, R15, RZ ;  /* 0x0000000fff0f723e */ /* 0x000fe200048060ff */
[----:B------:R-:W4:Y:S04]  /*1cf20*/  LDL.LU R33, [R1+0x210] ;  /* 0x0002100001217983 */ /* 0x000f280000300800 */
[----:B------:R1:W-:Y:S01]  /*1cf30*/  @!P0 STG.E.U8 desc[UR20][R24.64+0x1], R7 ;  /* 0x0000010718008986 */ /* 0x0003e2000c101114 */
[----:B------:R-:W-:-:S03]  /*1cf40*/  ISETP.LT.OR P0, PT, R0, 0xa, !P3 ;  /* 0x0000000a0000780c */ /* 0x000fc60005f01670 */
[----:B------:R-:W-:Y:S01]  /*1cf50*/  @!P1 STG.E.U8 desc[UR20][R2.64+0x8], R8 ;  /* 0x0000080802009986 */ /* 0x000fe2000c101114 */
[----:B------:R-:W-:Y:S02]  /*1cf60*/  ISETP.LT.OR P1, PT, R0, 0x9, !P2 ;  /* 0x000000090000780c */ /* 0x000fe40005721670 */
[----:B------:R-:W-:Y:S01]  /*1cf70*/  F2FP.SATFINITE.E5M2.F32.PACK_AB_MERGE_C R16, RZ, R16, RZ ;  /* 0x00000010ff10723e */ /* 0x000fe200048060ff */
[----:B------:R-:W-:Y:S01]  /*1cf80*/  FMUL R152, R152, UR22 ;  /* 0x0000001698987c20 */ /* 0x000fe20008400000 */
[----:B------:R-:W-:Y:S01]  /*1cf90*/  F2FP.SATFINITE.E5M2.F32.PACK_AB_MERGE_C R17, RZ, R17, RZ ;  /* 0x00000011ff11723e */ /* 0x000fe200048060ff */
[----:B------:R-:W3:Y:S04]  /*1cfa0*/  LDL.LU R31, [R1+0x214] ;  /* 0x00021400011f7983 */ /* 0x000ee80000300800 */
[----:B------:R-:W-:Y:S01]  /*1cfb0*/  @!P0 STG.E.U8 desc[UR20][R2.64+0x9], R9 ;  /* 0x0000090902008986 */ /* 0x000fe2000c101114 */
[----:B------:R-:W-:-:S03]  /*1cfc0*/  ISETP.LT.OR P0, PT, R0, 0x11, !P3 ;  /* 0x000000110000780c */ /* 0x000fc60005f01670 */
[----:B------:R-:W-:Y:S01]  /*1cfd0*/  @!P1 STG.E.U8 desc[UR20][R24.64+0x8], R10 ;  /* 0x0000080a18009986 */ /* 0x000fe2000c101114 */
[----:B------:R-:W-:-:S03]  /*1cfe0*/  ISETP.LT.OR P1, PT, R0, 0x12, !P3 ;  /* 0x000000120000780c */ /* 0x000fc60005f21670 */
[----:B------:R-:W-:Y:S01]  /*1cff0*/  @!P5 STG.E.U8 desc[UR20][R24.64+0x9], R11 ;  /* 0x0000090b1800d986 */ /* 0x000fe2000c101114 */
[C---:B------:R-:W-:Y:S02]  /*1d000*/  ISETP.LT.OR P5, PT, R0.reuse, 0x11, !P2 ;  /* 0x000000110000780c */ /* 0x040fe400057a1670 */
[----:B------:R-:W-:Y:S01]  /*1d010*/  F2FP.SATFINITE.E5M2.F32.PACK_AB_MERGE_C R18, RZ, R18, RZ ;  /* 0x00000012ff12723e */ /* 0x000fe200048060ff */
[----:B------:R-:W3:Y:S01]  /*1d020*/  LDL.LU R30, [R1+0x218] ;  /* 0x00021800011e7983 */ /* 0x000ee20000300800 */
[----:B------:R-:W-:Y:S01]  /*1d030*/  F2FP.SATFINITE.E5M2.F32.PACK_AB_MERGE_C R19, RZ, R19, RZ ;  /* 0x00000013ff13723e */ /* 0x000fe200048060ff */
[----:B------:R-:W-:Y:S01]  /*1d040*/  FMUL R153, R153, UR22 ;  /* 0x0000001699997c20 */ /* 0x000fe20008400000 */
[----:B------:R-:W-:Y:S01]  /*1d050*/  F2FP.SATFINITE.E5M2.F32.PACK_AB_MERGE_C R20, RZ, R20, RZ ;  /* 0x00000014ff14723e */ /* 0x000fe200048060ff */
[----:B------:R-:W-:Y:S01]  /*1d060*/  @!P0 STG.E.U8 desc[UR20][R2.64+0x10], R12 ;  /* 0x0000100c02008986 */ /* 0x000fe2000c101114 */
[----:B------:R-:W-:Y:S01]  /*1d070*/  ISETP.LT.OR P0, PT, R0, 0x12, !P2 ;  /* 0x000000120000780c */ /* 0x000fe20005701670 */
[----:B------:R-:W-:Y:S01]  /*1d080*/  FMUL R154, R154, UR22 ;  /* 0x000000169a9a7c20 */ /* 0x000fe20008400000 */
[----:B------:R-:W-:Y:S01]  /*1d090*/  F2FP.SATFINITE.E5M2.F32.PACK_AB_MERGE_C R21, RZ, R21, RZ ;  /* 0x00000015ff15723e */ /* 0x000fe200048060ff */
[----:B------:R-:W-:Y:S01]  /*1d0a0*/  @!P1 STG.E.U8 desc[UR20][R2.64+0x11], R13 ;  /* 0x0000110d02009986 */ /* 0x000fe2000c101114 */
[C---:B------:R-:W-:Y:S01]  /*1d0b0*/  ISETP.LT.OR P1, PT, R0.reuse, 0x19, !P3 ;  /* 0x000000190000780c */ /* 0x040fe20005f21670 */
[----:B------:R-:W-:Y:S01]  /*1d0c0*/  FMUL R155, R155, UR22 ;  /* 0x000000169b9b7c20 */ /* 0x000fe20008400000 */
[----:B------:R-:W-:Y:S01]  /*1d0d0*/  F2FP.SATFINITE.E5M2.F32.PACK_AB_MERGE_C R22, RZ, R22, RZ ;  /* 0x00000016ff16723e */ /* 0x000fe200048060ff */
[----:B------:R-:W-:Y:S01]  /*1d0e0*/  @!P5 STG.E.U8 desc[UR20][R24.64+0x10], R14 ;  /* 0x0000100e1800d986 */ /* 0x000fe2000c101114 */
[----:B------:R-:W-:Y:S01]  /*1d0f0*/  ISETP.LT.OR P5, PT, R0, 0x1a, !P3 ;  /* 0x0000001a0000780c */ /* 0x000fe20005fa1670 */
[----:B------:R-:W-:Y:S01]  /*1d100*/  FMUL R156, R156, UR22 ;  /* 0x000000169c9c7c20 */ /* 0x000fe20008400000 */
[----:B------:R-:W-:Y:S01]  /*1d110*/  F2FP.SATFINITE.E5M2.F32.PACK_AB_MERGE_C R23, RZ, R23, RZ ;  /* 0x00000017ff17723e */ /* 0x000fe200048060ff */
[----:B------:R-:W-:Y:S01]  /*1d120*/  FMUL R157, R157, UR22 ;  /* 0x000000169d9d7c20 */ /* 0x000fe20008400000 */
[----:B------:R-:W-:Y:S01]  /*1d130*/  F2FP.SATFINITE.E5M2.F32.PACK_AB_MERGE_C R152, RZ, R152, RZ ;  /* 0x00000098ff98723e */ /* 0x000fe200048060ff */
[----:B------:R-:W-:Y:S01]  /*1d140*/  @!P0 STG.E.U8 desc[UR20][R24.64+0x11], R15 ;  /* 0x0000110f18008986 */ /* 0x000fe2000c101114 */
[----:B------:R-:W-:Y:S01]  /*1d150*/  ISETP.LT.OR P0, PT, R0, 0x19, !P2 ;  /* 0x000000190000780c */ /* 0x000fe20005701670 */
[----:B------:R-:W-:Y:S01]  /*1d160*/  FMUL R158, R158, UR22 ;  /* 0x000000169e9e7c20 */ /* 0x000fe20008400000 */
[C---:B------:R-:W-:Y:S01]  /*1d170*/  ISETP.LT.OR P6, PT, R0.reuse, 0x2a, !P2 ;  /* 0x0000002a0000780c */ /* 0x040fe200057c1670 */
        /* <DEDUP_REMOVED lines=57> */
[----:B0-----:R-:W-:Y:S01]  /*1d510*/  F2FP.SATFINITE.E5M2.F32.PACK_AB_MERGE_C R5, RZ, R168, RZ ;  /* 0x000000a8ff05723e */ /* 0x001fe200048060ff */
[----:B------:R-:W-:Y:S01]  /*1d520*/  @!P1 STG.E.U8 desc[UR20][R2.64+0x31], R157 ;  /* 0x0000319d02009986 */ /* 0x000fe2000c101114 */
[C---:B------:R-:W-:Y:S01]  /*1d530*/  ISETP.LT.OR P1, PT, R0.reuse, 0x3a, !P3 ;  /* 0x0000003a0000780c */ /* 0x040fe20005f21670 */
[----:B------:R-:W-:Y:S01]  /*1d540*/  FMUL R175, R175, UR22 ;  /* 0x00000016afaf7c20 */ /* 0x000fe20008400000 */
[----:B------:R-:W-:Y:S01]  /*1d550*/  F2FP.SATFINITE.E5M2.F32.PACK_AB_MERGE_C R169, RZ, R169, RZ ;  /* 0x000000a9ffa9723e */ /* 0x000fe200048060ff */
[----:B------:R-:W-:Y:S01]  /*1d560*/  @!P5 STG.E.U8 desc[UR20][R24.64+0x30], R158 ;  /* 0x0000309e1800d986 */ /* 0x000fe2000c101114 */
[----:B------:R-:W-:Y:S01]  /*1d570*/  ISETP.LT.OR P5, PT, R0, 0x39, !P2 ;  /* 0x000000390000780c */ /* 0x000fe200057a1670 */
[----:B------:R-:W-:Y:S01]  /*1d580*/  FMUL R176, R176, UR22 ;  /* 0x00000016b0b07c20 */ /* 0x000fe20008400000 */
[----:B-1----:R-:W-:Y:S01]  /*1d590*/  F2FP.SATFINITE.E5M2.F32.PACK_AB_MERGE_C R7, RZ, R170, RZ ;  /* 0x000000aaff07723e */ /* 0x002fe200048060ff */
        /* <DEDUP_REMOVED lines=23> */
[----:B------:R-:W-:Y:S01]  /*1d710*/  FMUL R183, R183, UR22 ;  /* 0x00000016b7b77c20 */ /* 0x000fe20008400000 */
        /* <DEDUP_REMOVED lines=12> */
[----:B------:R0:W-:Y:S01]  /*1d7e0*/  @!P0 STG.E.U8 desc[UR20][R2.64+0x48], R5 ;  /* 0x0000480502008986 */ /* 0x0001e2000c101114 */
[----:B------:R-:W-:Y:S01]  /*1d7f0*/  ISETP.LT.OR P0, PT, R0, 0x51, !P3 ;  /* 0x000000510000780c */ /* 0x000fe20005f01670 */
[----:B------:R-:W-:Y:S01]  /*1d800*/  FMUL R188, R188, UR22 ;  /* 0x00000016bcbc7c20 */ /* 0x000fe20008400000 */
[----:B------:R-:W-:Y:S01]  /*1d810*/  F2FP.SATFINITE.E5M2.F32.PACK_AB_MERGE_C R185, RZ, R185, RZ ;  /* 0x000000b9ffb9723e */ /* 0x000fe200048060ff */
[----:B------:R-:W-:Y:S01]  /*1d820*/  @!P1 STG.E.U8 desc[UR20][R2.64+0x49], R169 ;  /* 0x000049a902009986 */ /* 0x000fe2000c101114 */
[C---:B------:R-:W-:Y:S01]  /*1d830*/  ISETP.LT.OR P1, PT, R0.reuse, 0x52, !P3 ;  /* 0x000000520000780c */ /* 0x040fe20005f21670 */
[----:B------:R-:W-:Y:S01]  /*1d840*/  FMUL R189, R189, UR22 ;  /* 0x00000016bdbd7c20 */ /* 0x000fe20008400000 */
[----:B------:R-:W-:Y:S01]  /*1d850*/  F2FP.SATFINITE.E5M2.F32.PACK_AB_MERGE_C R187, RZ, R187, RZ ;  /* 0x000000bbffbb723e */ /* 0x000fe200048060ff */
[----:B------:R1:W-:Y:S01]  /*1d860*/  @!P5 STG.E.U8 desc[UR20][R24.64+0x48], R7 ;  /* 0x000048071800d986 */ /* 0x0003e2000c101114 */
[----:B------:R-:W-:Y:S01]  /*1d870*/  ISETP.LT.OR P5, PT, R0, 0x51, !P2 ;  /* 0x000000510000780c */ /* 0x000fe200057a1670 */
[----:B------:R-:W-:Y:S01]  /*1d880*/  FMUL R190, R190, UR22 ;  /* 0x00000016bebe7c20 */ /* 0x000fe20008400000 */
[----:B------:R-:W-:Y:S01]  /*1d890*/  FMUL R191, R191, UR22 ;  /* 0x00000016bfbf7c20 */ /* 0x000fe20008400000 */
[----:B0-----:R-:W-:Y:S01]  /*1d8a0*/  F2FP.SATFINITE.E5M2.F32.PACK_AB_MERGE_C R5, RZ, R172, RZ ;  /* 0x000000acff05723e */ /* 0x001fe200048060ff */
[----:B------:R-:W-:Y:S01]  /*1d8b0*/  @!P6 STG.E.U8 desc[UR20][R24.64+0x49], R171 ;  /* 0x000049ab1800e986 */ /* 0x000fe2000c101114 */
[----:B------:R-:W-:Y:S01]  /*1d8c0*/  ISETP.LT.OR P6, PT, R0, 0x52, !P2 ;  /* 0x000000520000780c */ /* 0x000fe200057c1670 */
[----:B------:R-:W-:Y:S01]  /*1d8d0*/  FMUL R192, R192, UR22 ;  /* 0x00000016c0c07c20 */ /* 0x000fe20008400000 */
[----:B------:R-:W-:Y:S01]  /*1d8e0*/  F2FP.SATFINITE.E5M2.F32.PACK_AB_MERGE_C R189, RZ, R189, RZ ;  /* 0x000000bdffbd723e */ /* 0x000fe200048060ff */
[----:B------:R0:W-:Y:S01]  /*1d8f0*/  @!P0 STG.E.U8 desc[UR20][R2.64+0x50], R5 ;  /* 0x0000500502008986 */ /* 0x0001e2000c101114 */
[C---:B------:R-:W-:Y:S01]  /*1d900*/  ISETP.LT.OR P0, PT, R0.reuse, 0x59, !P3 ;  /* 0x000000590000780c */ /* 0x040fe20005f01670 */
[----:B------:R-:W-:Y:S01]  /*1d910*/  FMUL R193, R193, UR22 ;  /* 0x00000016c1c17c20 */ /* 0x000fe20008400000 */
[----:B-1----:R-:W-:Y:S01]  /*1d920*/  F2FP.SATFINITE.E5M2.F32.PACK_AB_MERGE_C R7, RZ, R174, RZ ;  /* 0x000000aeff07723e */ /* 0x002fe200048060ff */
[----:B------:R-:W-:Y:S01]  /*1d930*/  @!P1 STG.E.U8 desc[UR20][R2.64+0x51], R173 ;  /* 0x000051ad02009986 */ /* 0x000fe2000c101114 */
[----:B------:R-:W-:Y:S01]  /*1d940*/  ISETP.LT.OR P1, PT, R0, 0x5a, !P3 ;  /* 0x0000005a0000780c */ /* 0x000fe20005f21670 */
        /* <DEDUP_REMOVED lines=8> */
[C---:B------:R-:W-:Y:S01]  /*1d9d0*/  ISETP.LT.OR P6, PT, R0.reuse, 0x5a, !P2 ;  /* 0x0000005a0000780c */ /* 0x040fe200057c1670 */
[----:B------:R-:W-:Y:S01]  /*1d9e0*/  FMUL R197, R197, UR22 ;  /* 0x00000016c5c57c20 */ /* 0x000fe20008400000 */
[----:B------:R-:W-:Y:S01]  /*1d9f0*/  F2FP.SATFINITE.E5M2.F32.PACK_AB_MERGE_C R193, RZ, R193, RZ ;  /* 0x000000c1ffc1723e */ /* 0x000fe200048060ff */
[----:B------:R0:W-:Y:S01]  /*1da00*/  @!P0 STG.E.U8 desc[UR20][R2.64+0x58], R5 ;  /* 0x0000580502008986 */ /* 0x0001e2000c101114 */
[----:B------:R-:W-:Y:S01]  /*1da10*/  ISETP.LT.OR P0, PT, R0, 0x61, !P3 ;  /* 0x000000610000780c */ /* 0x000fe20005f01670 */
[----:B------:R-:W-:Y:S01]  /*1da20*/  FMUL R198, R198, UR22 ;  /* 0x00000016c6c67c20 */ /* 0x000fe20008400000 */
[----:B-1----:R-:W-:Y:S01]  /*1da30*/  F2FP.SATFINITE.E5M2.F32.PACK_AB_MERGE_C R7, RZ, R178, RZ ;  /* 0x000000b2ff07723e */ /* 0x002fe200048060ff */
[----:B------:R-:W-:Y:S01]  /*1da40*/  @!P1 STG.E.U8 desc[UR20][R2.64+0x59], R177 ;  /* 0x000059b102009986 */ /* 0x000fe2000c101114 */
[C---:B------:R-:W-:Y:S01]  /*1da50*/  ISETP.LT.OR P1, PT, R0.reuse, 0x62, !P3 ;  /* 0x000000620000780c */ /* 0x040fe20005f21670 */
[----:B------:R-:W-:Y:S01]  /*1da60*/  FMUL R199, R199, UR22 ;  /* 0x00000016c7c77c20 */ /* 0x000fe20008400000 */
[----:B------:R-:W-:Y:S01]  /*1da70*/  F2FP.SATFINITE.E5M2.F32.PACK_AB_MERGE_C R195, RZ, R195, RZ ;  /* 0x000000c3ffc3723e */ /* 0x000fe200048060ff */
[----:B------:R1:W-:Y:S01]  /*1da80*/  @!P5 STG.E.U8 desc[UR20][R24.64+0x58], R7 ;  /* 0x000058071800d986 */ /* 0x0003e2000c101114 */
[----:B------:R-:W-:Y:S01]  /*1da90*/  ISETP.LT.OR P5, PT, R0, 0x61, !P2 ;  /* 0x000000610000780c */ /* 0x000fe200057a1670 */
[----:B------:R-:W-:Y:S01]  /*1daa0*/  FMUL R200, R200, UR22 ;  /* 0x00000016c8c87c20 */ /* 0x000fe20008400000 */
[----:B------:R-:W-:Y:S01]  /*1dab0*/  F2FP.SATFINITE.E5M2.F32.PACK_AB_MERGE_C R197, RZ, R197, RZ ;  /* 0x000000c5ffc5723e */ /* 0x000fe200048060ff */
[----:B------:R-:W-:Y:S01]  /*1dac0*/  @!P6 STG.E.U8 desc[UR20][R24.64+0x59], R179 ;  /* 0x000059b31800e986 */ /* 0x000fe2000c101114 */
[----:B0-----:R-:W-:Y:S01]  /*1dad0*/  F2FP.SATFINITE.E5M2.F32.PACK_AB_MERGE_C R5, RZ, R180, RZ ;  /* 0x000000b4ff05723e */ /* 0x001fe200048060ff */
[----:B------:R-:W-:Y:S01]  /*1dae0*/  FMUL R201, R201, UR22 ;  /* 0x00000016c9c97c20 */ /* 0x000fe20008400000 */
        /* <DEDUP_REMOVED lines=20> */
[----:B------:R-:W-:Y:S01]  /*1dc30*/  FMUL R208, R208, UR22 ;  /* 0x00000016d0d07c20 */ /* 0x000fe20008400000 */
        /* <DEDUP_REMOVED lines=96> */
[----:B--2---:R-:W-:Y:S01]  /*1e240*/  FMUL R4, R35, UR22 ;  /* 0x0000001623047c20 */ /* 0x004fe20008400000 */
[----:B------:R-:W-:Y:S01]  /*1e250*/  FMUL R236, R236, UR22 ;  /* 0x00000016ecec7c20 */ /* 0x000fe20008400000 */
[----:B------:R1:W-:Y:S01]  /*1e260*/  @!P5 STG.E.U8 desc[UR20][R24.64+0x90], R7 ;  /* 0x000090071800d986 */ /* 0x0003e2000c101114 */
[----:B------:R-:W-:Y:S01]  /*1e270*/  ISETP.LT.OR P5, PT, R0, 0x99, !P2 ;  /* 0x000000990000780c */ /* 0x000fe200057a1670 */
[----:B------:R-:W-:Y:S01]  /*1e280*/  FMUL R237, R237, UR22 ;  /* 0x00000016eded7c20 */ /* 0x000fe20008400000 */
[----:B------:R-:W-:Y:S01]  /*1e290*/  F2FP.SATFINITE.E5M2.F32.PACK_AB_MERGE_C R233, RZ, R233, RZ ;  /* 0x000000e9ffe9723e */ /* 0x000fe200048060ff */
[----:B------:R-:W-:Y:S01]  /*1e2a0*/  @!P6 STG.E.U8 desc[UR20][R24.64+0x91], R207 ;  /* 0x000091cf1800e986 */ /* 0x000fe2000c101114 */
[----:B0-----:R-:W-:-:S02]  /*1e2b0*/  F2FP.SATFINITE.E5M2.F32.PACK_AB_MERGE_C R5, RZ, R208, RZ ;  /* 0x000000d0ff05723e */ /* 0x001fc400048060ff */
[----:B------:R-:W-:Y:S01]  /*1e2c0*/  ISETP.LT.OR P6, PT, R0, 0x9a, !P2 ;  /* 0x0000009a0000780c */ /* 0x000fe200057c1670 */
[----:B------:R-:W2:Y:S01]  /*1e2d0*/  LDL.LU R36, [R1+0x21c] ;  /* 0x00021c0001247983 */ /* 0x000ea20000300800 */
[----:B------:R-:W-:-:S03]  /*1e2e0*/  F2FP.SATFINITE.E5M2.F32.PACK_AB_MERGE_C R235, RZ, R235, RZ ;  /* 0x000000ebffeb723e */ /* 0x000fc600048060ff */
[----:B------:R0:W-:Y:S01]  /*1e2f0*/  @!P0 STG.E.U8 desc[UR20][R2.64+0x98], R5 ;  /* 0x0000980502008986 */ /* 0x0001e2000c101114 */
[C---:B------:R-:W-:Y:S02]  /*1e300*/  ISETP.LT.OR P0, PT, R0.reuse, 0xa1, !P3 ;  /* 0x000000a10000780c */ /* 0x040fe40005f01670 */
[----:B-1----:R-:W-:Y:S01]  /*1e310*/  F2FP.SATFINITE.E5M2.F32.PACK_AB_MERGE_C R7, RZ, R210, RZ ;  /* 0x000000d2ff07723e */ /* 0x002fe200048060ff */
[----:B------:R-:W-:Y:S01]  /*1e320*/  @!P1 STG.E.U8 desc[UR20][R2.64+0x99], R209 ;  /* 0x000099d102009986 */ /* 0x000fe2000c101114 */
[----:B------:R-:W-:-:S03]  /*1e330*/  ISETP.LT.OR P1, PT, R0, 0xa2, !P3 ;  /* 0x000000a20000780c */ /* 0x000fc60005f21670 */
[----:B------:R1:W-:Y:S01]  /*1e340*/  @!P5 STG.E.U8 desc[UR20][R24.64+0x98], R7 ;  /* 0x000098071800d986 */ /* 0x0003e2000c101114 */
[C---:B------:R-:W-:Y:S02]  /*1e350*/  ISETP.LT.OR P5, PT, R0.reuse, 0xa1, !P2 ;  /* 0x000000a10000780c */ /* 0x040fe400057a1670 */
[----:B0-----:R-:W-:Y:S01]  /*1e360*/  F2FP.SATFINITE.E5M2.F32.PACK_AB_MERGE_C R5, RZ, R212, RZ ;  /* 0x000000d4ff05723e */ /* 0x001fe200048060ff */
[----:B------:R-:W-:Y:S01]  /*1e370*/  @!P6 STG.E.U8 desc[UR20][R24.64+0x99], R211 ;  /* 0x000099d31800e986 */ /* 0x000fe2000c101114 */
[----:B------:R-:W-:-:S03]  /*1e380*/  ISETP.LT.OR P6, PT, R0, 0xa2, !P2 ;  /* 0x000000a20000780c */ /* 0x000fc600057c1670 */
        /* <DEDUP_REMOVED lines=51> */
[----:B------:R-:W-:Y:S02]  /*1e6c0*/  ISETP.LT.OR P0, PT, R0, 0xd1, !P3 ;  /* 0x000000d10000780c */ /* 0x000fe40005f01670 */
[----:B-1----:R-:W-:Y:S01]  /*1e6d0*/  F2FP.SATFINITE.E5M2.F32.PACK_AB_MERGE_C R7, RZ, R234, RZ ;  /* 0x000000eaff07723e */ /* 0x002fe200048060ff */
[----:B------:R-:W2:Y:S01]  /*1e6e0*/  LDL.LU R35, [R1+0x220] ;  /* 0x0002200001237983 */ /* 0x000ea20000300800 */
[----:B------:R-:W-:Y:S01]  /*1e6f0*/  F2FP.SATFINITE.E5M2.F32.PACK_AB_MERGE_C R9, RZ, R236, RZ ;  /* 0x000000ecff09723e */ /* 0x000fe200048060ff */
[----:B----4-:R-:W-:Y:S01]  /*1e700*/  FMUL R6, R33, UR22 ;  /* 0x0000001621067c20 */ /* 0x010fe20008400000 */
[----:B------:R-:W-:Y:S01]  /*1e710*/  F2FP.SATFINITE.E5M2.F32.PACK_AB_MERGE_C R11, RZ, R4, RZ ;  /* 0x00000004ff0b723e */ /* 0x000fe200048060ff */
[----:B------:R-:W-:Y:S01]  /*1e720*/  @!P1 STG.E.U8 desc[UR20][R2.64+0xc9], R233 ;  /* 0x0000c9e902009986 */ /* 0x000fe2000c101114 */
[----:B0-----:R-:W-:Y:S01]  /*1e730*/  FMUL R5, R34, UR22 ;  /* 0x0000001622057c20 */ /* 0x001fe20008400000 */
[----:B-----5:R-:W-:-:S02]  /*1e740*/  FMUL R4, R38, UR22 ;  /* 0x0000001626047c20 */ /* 0x020fc40008400000 */
[----:B------:R-:W4:Y:S01]  /*1e750*/  LDL.LU R34, [R1+0x224] ;  /* 0x0002240001227983 */ /* 0x000f220000300800 */
[----:B------:R-:W-:-:S03]  /*1e760*/  ISETP.LT.OR P1, PT, R0, 0xd2, !P3 ;  /* 0x000000d20000780c */ /* 0x000fc60005f21670 */
[----:B------:R-:W5:Y:S04]  /*1e770*/  LDL.LU R33, [R1+0x228] ;  /* 0x0002280001217983 */ /* 0x000f680000300800 */
[----:B------:R3:W-:Y:S01]  /*1e780*/  @!P5 STG.E.U8 desc[UR20][R24.64+0xc8], R7 ;  /* 0x0000c8071800d986 */ /* 0x0007e2000c101114 */
[----:B------:R-:W-:-:S03]  /*1e790*/  ISETP.LT.OR P5, PT, R0, 0xd1, !P2 ;  /* 0x000000d10000780c */ /* 0x000fc600057a1670 */
[----:B------:R-:W-:Y:S01]  /*1e7a0*/  @!P6 STG.E.U8 desc[UR20][R24.64+0xc9], R235 ;  /* 0x0000c9eb1800e986 */ /* 0x000fe2000c101114 */
[----:B------:R-:W-:-:S03]  /*1e7b0*/  ISETP.LT.OR P6, PT, R0, 0xd2, !P2 ;  /* 0x000000d20000780c */ /* 0x000fc600057c1670 */
[----:B------:R0:W-:Y:S01]  /*1e7c0*/  @!P0 STG.E.U8 desc[UR20][R2.64+0xd0], R9 ;  /* 0x0000d00902008986 */ /* 0x0001e2000c101114 */
[----:B---3--:R-:W-:-:S03]  /*1e7d0*/  FMUL R7, R31, UR22 ;  /* 0x000000161f077c20 */ /* 0x008fc60008400000 */
[----:B------:R-:W3:Y:S04]  /*1e7e0*/  LDL.LU R31, [R1+0x22c] ;  /* 0x00022c00011f7983 */ /* 0x000ee80000300800 */
[----:B------:R-:W3:Y:S01]  /*1e7f0*/  LDL.LU R38, [R1+0x230] ;  /* 0x0002300001267983 */ /* 0x000ee20000300800 */
[----:B0-----:R-:W-:Y:S01]  /*1e800*/  F2FP.SATFINITE.E5M2.F32.PACK_AB_MERGE_C R9, RZ, R4, RZ ;  /* 0x00000004ff09723e */ /* 0x001fe200048060ff */
[----:B------:R-:W-:Y:S02]  /*1e810*/  FMUL R4, R30, UR22 ;  /* 0x000000161e047c20 */ /* 0x000fe40008400000 */
[----:B------:R-:W3:Y:S01]  /*1e820*/  LDL.LU R30, [R1+0x234] ;  /* 0x00023400011e7983 */ /* 0x000ee20000300800 */
[----:B------:R-:W-:Y:S02]  /*1e830*/  F2FP.SATFINITE.E5M2.F32.PACK_AB_MERGE_C R237, RZ, R237, RZ ;  /* 0x000000edffed723e */ /* 0x000fe400048060ff */
[----:B------:R-:W-:Y:S01]  /*1e840*/  F2FP.SATFINITE.E5M2.F32.PACK_AB_MERGE_C R13, RZ, R5, RZ ;  /* 0x00000005ff0d723e */ /* 0x000fe200048060ff */
[----:B------:R-:W-:Y:S01]  /*1e850*/  FMUL R5, R37, UR22 ;  /* 0x0000001625057c20 */ /* 0x000fe20008400000 */
[----:B------:R-:W-:Y:S01]  /*1e860*/  ISETP.LT.OR P0, PT, R0, 0xd9, !P3 ;  /* 0x000000d90000780c */ /* 0x000fe20005f01670 */
[----:B------:R-:W3:Y:S01]  /*1e870*/  LDL.LU R37, [R1+0x238] ;  /* 0x0002380001257983 */ /* 0x000ee20000300800 */
[----:B------:R-:W-:-:S03]  /*1e880*/  F2FP.SATFINITE.E5M2.F32.PACK_AB_MERGE_C R15, RZ, R6, RZ ;  /* 0x00000006ff0f723e */ /* 0x000fc600048060ff */
[----:B------:R-:W-:Y:S01]  /*1e890*/  @!P1 STG.E.U8 desc[UR20][R2.64+0xd1], R237 ;  /* 0x0000d1ed02009986 */ /* 0x000fe2000c101114 */
[----:B------:R-:W-:-:S03]  /*1e8a0*/  ISETP.LT.OR P1, PT, R0, 0xda, !P3 ;  /* 0x000000da0000780c */ /* 0x000fc60005f21670 */
[----:B------:R0:W-:Y:S01]  /*1e8b0*/  @!P5 STG.E.U8 desc[UR20][R24.64+0xd0], R11 ;  /* 0x0000d00b1800d986 */ /* 0x0001e2000c101114 */
[----:B------:R-:W-:-:S03]  /*1e8c0*/  ISETP.LT.OR P5, PT, R0, 0xd9, !P2 ;  /* 0x000000d90000780c */ /* 0x000fc600057a1670 */
[----:B------:R1:W-:Y:S01]  /*1e8d0*/  @!P6 STG.E.U8 desc[UR20][R24.64+0xd1], R13 ;  /* 0x0000d10d1800e986 */ /* 0x0003e2000c101114 */
[----:B0-----:R-:W-:Y:S02]  /*1e8e0*/  F2FP.SATFINITE.E5M2.F32.PACK_AB_MERGE_C R11, RZ, R5, RZ ;  /* 0x00000005ff0b723e */ /* 0x001fe400048060ff */
[----:B-1----:R-:W-:Y:S01]  /*1e8f0*/  F2FP.SATFINITE.E5M2.F32.PACK_AB_MERGE_C R13, RZ, R7, RZ ;  /* 0x00000007ff0d723e */ /* 0x002fe200048060ff */
[----:B------:R0:W-:Y:S04]  /*1e900*/  @!P0 STG.E.U8 desc[UR20][R2.64+0xd8], R9 ;  /* 0x0000d80902008986 */ /* 0x0001e8000c101114 */
[----:B------:R1:W-:Y:S01]  /*1e910*/  @!P1 STG.E.U8 desc[UR20][R2.64+0xd9], R11 ;  /* 0x0000d90b02009986 */ /* 0x0003e2000c101114 */
[----:B0-----:R-:W-:-:S03]  /*1e920*/  F2FP.SATFINITE.E5M2.F32.PACK_AB_MERGE_C R9, RZ, R4, RZ ;  /* 0x00000004ff09723e */ /* 0x001fc600048060ff */
[----:B------:R0:W-:Y:S01]  /*1e930*/  @!P5 STG.E.U8 desc[UR20][R24.64+0xd8], R15 ;  /* 0x0000d80f1800d986 */ /* 0x0001e2000c101114 */
[----:B--2---:R-:W-:-:S03]  /*1e940*/  FMUL R5, R36, UR22 ;  /* 0x0000001624057c20 */ /* 0x004fc60008400000 */
[----:B------:R-:W2:Y:S02]  /*1e950*/  LDL.LU R36, [R1+0x23c] ;  /* 0x00023c0001247983 */ /* 0x000ea40000300800 */
[----:B-1----:R-:W-:Y:S01]  /*1e960*/  F2FP.SATFINITE.E5M2.F32.PACK_AB_MERGE_C R11, RZ, R5, RZ ;  /* 0x00000005ff0b723e */ /* 0x002fe200048060ff */
[----:B------:R-:W-:Y:S02]  /*1e970*/  FMUL R6, R35, UR22 ;  /* 0x0000001623067c20 */ /* 0x000fe40008400000 */
[----:B------:R-:W2:Y:S01]  /*1e980*/  LDL.LU R35, [R1+0x240] ;  /* 0x0002400001237983 */ /* 0x000ea20000300800 */
[----:B----4-:R-:W-:-:S03]  /*1e990*/  FMUL R7, R34, UR22 ;  /* 0x0000001622077c20 */ /* 0x010fc60008400000 */
[----:B------:R-:W4:Y:S01]  /*1e9a0*/  LDL.LU R34, [R1+0x244] ;  /* 0x0002440001227983 */ /* 0x000f220000300800 */
[----:B-----5:R-:W-:-:S03]  /*1e9b0*/  FMUL R4, R33, UR22 ;  /* 0x0000001621047c20 */ /* 0x020fc60008400000 */
[----:B------:R-:W5:Y:S01]  /*1e9c0*/  LDL.LU R33, [R1+0x248] ;  /* 0x0002480001217983 */ /* 0x000f620000300800 */
[----:B0-----:R-:W-:Y:S01]  /*1e9d0*/  F2FP.SATFINITE.E5M2.F32.PACK_AB_MERGE_C R15, RZ, R6, RZ ;  /* 0x00000006ff0f723e */ /* 0x001fe200048060ff */
[----:B---3--:R-:W-:Y:S02]  /*1e9e0*/  FMUL R5, R31, UR22 ;  /* 0x000000161f057c20 */ /* 0x008fe40008400000 */
[----:B------:R-:W3:Y:S01]  /*1e9f0*/  LDL.LU R31, [R1+0x24c] ;  /* 0x00024c00011f7983 */ /* 0x000ee20000300800 */
[----:B------:R-:W-:-:S03]  /*1ea00*/  FMUL R6, R30, UR22 ;  /* 0x000000161e067c20 */ /* 0x000fc60008400000 */
[----:B------:R-:W3:Y:S01]  /*1ea10*/  LDL.LU R30, [R1+0x250] ;  /* 0x00025000011e7983 */ /* 0x000ee20000300800 */
[C---:B------:R-:W-:Y:S02]  /*1ea20*/  ISETP.LT.OR P6, PT, R0.reuse, 0xda, !P2 ;  /* 0x000000da0000780c */ /* 0x040fe400057c1670 */
[C---:B------:R-:W-:Y:S02]  /*1ea30*/  ISETP.LT.OR P5, PT, R0.reuse, 0xe1, !P3 ;  /* 0x000000e10000780c */ /* 0x040fe40005fa1670 */
[C---:B------:R-:W-:Y:S02]  /*1ea40*/  ISETP.LT.OR P0, PT, R0.reuse, 0xe1, !P2 ;  /* 0x000000e10000780c */ /* 0x040fe40005701670 */
[----:B------:R-:W-:-:S07]  /*1ea50*/  ISETP.LT.OR P1, PT, R0, 0xe2, !P2 ;  /* 0x000000e20000780c */ /* 0x000fce0005721670 */
[----:B------:R0:W-:Y:S01]  /*1ea60*/  @!P6 STG.E.U8 desc[UR20][R24.64+0xd9], R13 ;  /* 0x0000d90d1800e986 */ /* 0x0001e2000c101114 */
[C---:B------:R-:W-:Y:S02]  /*1ea70*/  ISETP.LT.OR P6, PT, R0.reuse, 0xe2, !P3 ;  /* 0x000000e20000780c */ /* 0x040fe40005fc1670 */
[----:B------:R-:W-:Y:S01]  /*1ea80*/  F2FP.SATFINITE.E5M2.F32.PACK_AB_MERGE_C R7, RZ, R7, RZ ;  /* 0x00000007ff07723e */ /* 0x000fe200048060ff */
[----:B------:R1:W-:Y:S01]  /*1ea90*/  @!P5 STG.E.U8 desc[UR20][R2.64+0xe0], R9 ;  /* 0x0000e0090200d986 */ /* 0x0003e2000c101114 */
[----:B------:R-:W-:Y:S02]  /*1eaa0*/  ISETP.LT.OR P5, PT, R0, 0xea, !P2 ;  /* 0x000000ea0000780c */ /* 0x000fe400057a1670 */
[----:B0-----:R-:W-:Y:S01]  /*1eab0*/  F2FP.SATFINITE.E5M2.F32.PACK_AB_MERGE_C R13, RZ, R4, RZ ;  /* 0x00000004ff0d723e */ /* 0x001fe200048060ff */
[----:B------:R-:W-:-:S06]  /*1eac0*/  FMUL R4, R38, UR22 ;  /* 0x0000001626047c20 */ /* 0x000fcc0008400000 */
[----:B------:R-:W-:Y:S01]  /*1ead0*/  @!P6 STG.E.U8 desc[UR20][R2.64+0xe1], R11 ;  /* 0x0000e10b0200e986 */ /* 0x000fe2000c101114 */
[----:B------:R-:W-:-:S03]  /*1eae0*/  ISETP.LT.OR P6, PT, R0, 0xe9, !P3 ;  /* 0x000000e90000780c */ /* 0x000fc60005fc1670 */
[----:B------:R-:W-:Y:S01]  /*1eaf0*/  @!P0 STG.E.U8 desc[UR20][R24.64+0xe0], R15 ;  /* 0x0000e00f18008986 */ /* 0x000fe2000c101114 */
[----:B------:R-:W-:-:S03]  /*1eb00*/  ISETP.LT.OR P0, PT, R0, 0xea, !P3 ;  /* 0x000000ea0000780c */ /* 0x000fc60005f01670 */
[----:B------:R0:W-:Y:S04]  /*1eb10*/  @!P1 STG.E.U8 desc[UR20][R24.64+0xe1], R7 ;  /* 0x0000e10718009986 */ /* 0x0001e8000c101114 */
[----:B------:R-:W3:Y:S01]  /*1eb20*/  LDL.LU R38, [R1+0x254] ;  /* 0x0002540001267983 */ /* 0x000ee20000300800 */
[----:B-1----:R-:W-:Y:S02]  /*1eb30*/  F2FP.SATFINITE.E5M2.F32.PACK_AB_MERGE_C R9, RZ, R5, RZ ;  /* 0x00000005ff09723e */ /* 0x002fe400048060ff */
[----:B0-----:R-:W-:Y:S01]  /*1eb40*/  F2FP.SATFINITE.E5M2.F32.PACK_AB_MERGE_C R7, RZ, R4, RZ ;  /* 0x00000004ff07723e */ /* 0x001fe200048060ff */
[----:B------:R-:W-:Y:S02]  /*1eb50*/  FMUL R4, R37, UR22 ;  /* 0x0000001625047c20 */ /* 0x000fe40008400000 */
[----:B------:R-:W3:Y:S01]  /*1eb60*/  LDL.LU R37, [R1+0x258] ;  /* 0x0002580001257983 */ /* 0x000ee20000300800 */
[----:B------:R-:W-:-:S02]  /*1eb70*/  F2FP.SATFINITE.E5M2.F32.PACK_AB_MERGE_C R11, RZ, R6, RZ ;  /* 0x00000006ff0b723e */ /* 0x000fc400048060ff */
[----:B------:R-:W-:Y:S01]  /*1eb80*/  F2FP.SATFINITE.E5M2.F32.PACK_AB_MERGE_C R15, RZ, R4, RZ ;  /* 0x00000004ff0f723e */ /* 0x000fe200048060ff */
[----:B------:R-:W-:Y:S04]  /*1eb90*/  @!P6 STG.E.U8 desc[UR20][R2.64+0xe8], R13 ;  /* 0x0000e80d0200e986 */ /* 0x000fe8000c101114 */
[----:B------:R0:W-:Y:S04]  /*1eba0*/  @!P0 STG.E.U8 desc[UR20][R2.64+0xe9], R9 ;  /* 0x0000e90902008986 */ /* 0x0001e8000c101114 */
[----:B------:R1:W-:Y:S01]  /*1ebb0*/  @!P5 STG.E.U8 desc[UR20][R24.64+0xe9], R11 ;  /* 0x0000e90b1800d986 */ /* 0x0003e2000c101114 */
[----:B--2---:R-:W-:-:S03]  /*1ebc0*/  FMUL R5, R36, UR22 ;  /* 0x0000001624057c20 */ /* 0x004fc60008400000 */
[----:B------:R-:W2:Y:S02]  /*1ebd0*/  LDL.LU R36, [R1+0x25c] ;  /* 0x00025c0001247983 */ /* 0x000ea40000300800 */
[----:B0-----:R-:W-:Y:S01]  /*1ebe0*/  F2FP.SATFINITE.E5M2.F32.PACK_AB_MERGE_C R9, RZ, R5, RZ ;  /* 0x00000005ff09723e */ /* 0x001fe200048060ff */
[----:B------:R-:W-:Y:S02]  /*1ebf0*/  FMUL R6, R35, UR22 ;  /* 0x0000001623067c20 */ /* 0x000fe40008400000 */
[----:B------:R-:W2:Y:S01]  /*1ec00*/  LDL.LU R35, [R1+0x260] ;  /* 0x0002600001237983 */ /* 0x000ea20000300800 */
[----:B----4-:R-:W-:-:S03]  /*1ec10*/  FMUL R4, R34, UR22 ;  /* 0x0000001622047c20 */ /* 0x010fc60008400000 */
[----:B------:R-:W4:Y:S02]  /*1ec20*/  LDL.LU R34, [R1+0x264] ;  /* 0x0002640001227983 */ /* 0x000f240000300800 */
[----:B-1----:R-:W-:Y:S01]  /*1ec30*/  F2FP.SATFINITE.E5M2.F32.PACK_AB_MERGE_C R11, RZ, R4, RZ ;  /* 0x00000004ff0b723e */ /* 0x002fe200048060ff */
[----:B-----5:R-:W-:Y:S02]  /*1ec40*/  FMUL R4, R33, UR22 ;  /* 0x0000001621047c20 */ /* 0x020fe40008400000 */
[----:B------:R-:W5:Y:S03]  /*1ec50*/  LDL.LU R33, [R1+0x268] ;  /* 0x0002680001217983 */ /* 0x000f660000300800 */
[----:B------:R-:W-:Y:S01]  /*1ec60*/  F2FP.SATFINITE.E5M2.F32.PACK_AB_MERGE_C R13, RZ, R4, RZ ;  /* 0x00000004ff0d723e */ /* 0x000fe200048060ff */
        /* <DEDUP_REMOVED lines=9> */
[----:B------:R-:W-:-:S03]  /*1ed00*/  ISETP.LT.OR P1, PT, R0, 0xf1, !P2 ;  /* 0x000000f10000780c */ /* 0x000fc60005721670 */
[----:B------:R1:W-:Y:S01]  /*1ed10*/  @!P6 STG.E.U8 desc[UR20][R2.64+0xf0], R15 ;  /* 0x0000f00f0200e986 */ /* 0x0003e2000c101114 */
[C---:B------:R-:W-:Y:S02]  /*1ed20*/  ISETP.LT.OR P6, PT, R0.reuse, 0xf9, !P3 ;  /* 0x000000f90000780c */ /* 0x040fe40005fc1670 */
[----:B------:R-:W-:Y:S01]  /*1ed30*/  ISETP.LT.OR P3, PT, R0, 0xfa, !P3 ;  /* 0x000000fa0000780c */ /* 0x000fe20005f61670 */
[----:B------:R1:W-:Y:S01]  /*1ed40*/  @!P0 STG.E.U8 desc[UR20][R2.64+0xf1], R9 ;  /* 0x0000f10902008986 */ /* 0x0003e2000c101114 */
[----:B0-----:R-:W-:Y:S02]  /*1ed50*/  F2FP.SATFINITE.E5M2.F32.PACK_AB_MERGE_C R7, RZ, R6, RZ ;  /* 0x00000006ff07723e */ /* 0x001fe400048060ff */
[----:B-1----:R-:W-:Y:S02]  /*1ed60*/  F2FP.SATFINITE.E5M2.F32.PACK_AB_MERGE_C R15, RZ, R5, RZ ;  /* 0x00000005ff0f723e */ /* 0x002fe400048060ff */
[----:B------:R-:W-:Y:S01]  /*1ed70*/  F2FP.SATFINITE.E5M2.F32.PACK_AB_MERGE_C R9, RZ, R4, RZ ;  /* 0x00000004ff09723e */ /* 0x000fe200048060ff */
[----:B------:R-:W-:-:S02]  /*1ed80*/  FMUL R4, R38, UR22 ;  /* 0x0000001626047c20 */ /* 0x000fc40008400000 */
[----:B------:R-:W3:Y:S04]  /*1ed90*/  LDL.LU R38, [R1+0x274] ;  /* 0x0002740001267983 */ /* 0x000ee80000300800 */
[----:B------:R0:W-:Y:S01]  /*1eda0*/  @!P5 STG.E.U8 desc[UR20][R24.64+0xf1], R11 ;  /* 0x0000f10b1800d986 */ /* 0x0001e2000c101114 */
[----:B------:R-:W-:Y:S01]  /*1edb0*/  ISETP.LT.OR P5, PT, R0, 0xf9, !P2 ;  /* 0x000000f90000780c */ /* 0x000fe200057a1670 */
[----:B------:R-:W-:Y:S02]  /*1edc0*/  FMUL R5, R37, UR22 ;  /* 0x0000001625057c20 */ /* 0x000fe40008400000 */
[----:B------:R-:W3:Y:S04]  /*1edd0*/  LDL.LU R37, [R1+0x278] ;  /* 0x0002780001257983 */ /* 0x000ee80000300800 */
[----:B------:R1:W-:Y:S04]  /*1ede0*/  @!P1 STG.E.U8 desc[UR20][R24.64+0xf0], R7 ;  /* 0x0000f00718009986 */ /* 0x0003e8000c101114 */
[----:B------:R-:W-:Y:S04]  /*1edf0*/  @!P6 STG.E.U8 desc[UR20][R2.64+0xf8], R13 ;  /* 0x0000f80d0200e986 */ /* 0x000fe8000c101114 */
[----:B------:R4:W-:Y:S01]  /*1ee00*/  @!P3 STG.E.U8 desc[UR20][R2.64+0xf9], R15 ;  /* 0x0000f90f0200b986 */ /* 0x0009e2000c101114 */
[----:B0-----:R-:W-:-:S03]  /*1ee10*/  F2FP.SATFINITE.E5M2.F32.PACK_AB_MERGE_C R11, RZ, R4, RZ ;  /* 0x00000004ff0b723e */ /* 0x001fc600048060ff */
[----:B------:R0:W-:Y:S01]  /*1ee20*/  @!P5 STG.E.U8 desc[UR20][R24.64+0xf8], R9 ;  /* 0x0000f8091800d986 */ /* 0x0001e2000c101114 */
[----:B--2---:R-:W-:-:S03]  /*1ee30*/  FMUL R6, R36, UR22 ;  /* 0x0000001624067c20 */ /* 0x004fc60008400000 */
[----:B------:R-:W2:Y:S01]  /*1ee40*/  LDL.LU R36, [R1+0x27c] ;  /* 0x00027c0001247983 */ /* 0x000ea20000300800 */
[----:B-1----:R-:W-:-:S03]  /*1ee50*/  FMUL R7, R35, UR22 ;  /* 0x0000001623077c20 */ /* 0x002fc60008400000 */
        /* <DEDUP_REMOVED lines=10> */
[----:B------:R-:W-:Y:S02]  /*1ef00*/  ISETP.GE.AND P1, PT, R32, 0x81, PT ;  /* 0x000000812000780c */ /* 0x000fe40003f26270 */
[C---:B------:R-:W-:Y:S02]  /*1ef10*/  ISETP.LT.OR P2, PT, R0.reuse, 0xfa, !P2 ;  /* 0x000000fa0000780c */ /* 0x040fe40005741670 */
[C---:B------:R-:W-:Y:S02]  /*1ef20*/  ISETP.LT.OR P6, PT, R0.reuse, 0x1, !P1 ;  /* 0x000000010000780c */ /* 0x040fe40004fc1670 */
[----:B------:R-:W-:Y:S02]  /*1ef30*/  ISETP.LT.OR P3, PT, R0, 0x2, !P1 ;  /* 0x000000020000780c */ /* 0x000fe40004f61670 */
[----:B------:R-:W-:Y:S02]  /*1ef40*/  F2FP.SATFINITE.E5M2.F32.PACK_AB_MERGE_C R5, RZ, R5, RZ ;  /* 0x00000005ff05723e */ /* 0x000fe400048060ff */
[----:B------:R-:W-:-:S05]  /*1ef50*/  ISETP.GE.AND P0, PT, R32, 0x89, PT ;  /* 0x000000892000780c */ /* 0x000fca0003f06270 */
[----:B------:R-:W-:Y:S01]  /*1ef60*/  @!P2 STG.E.U8 desc[UR20][R24.64+0xf9], R11 ;  /* 0x0000f90b1800a986 */ /* 0x000fe2000c101114 */
[----:B------:R-:W-:-:S03]  /*1ef70*/  F2FP.SATFINITE.E5M2.F32.PACK_AB_MERGE_C R13, RZ, R6, RZ ;  /* 0x00000006ff0d723e */ /* 0x000fc600048060ff */
[----:B------:R0:W-:Y:S01]  /*1ef80*/  @!P6 STG.E.U8 desc[UR20][R28.64], R5 ;  /* 0x000000051c00e986 */ /* 0x0001e2000c101114 */
[C---:B------:R-:W-:Y:S02]  /*1ef90*/  ISETP.LT.OR P6, PT, R0.reuse, 0x2, !P0 ;  /* 0x000000020000780c */ /* 0x040fe400047c1670 */
[C---:B------:R-:W-:Y:S01]  /*1efa0*/  ISETP.LT.OR P5, PT, R0.reuse, 0x1, !P0 ;  /* 0x000000010000780c */ /* 0x040fe200047a1670 */
[----:B------:R1:W-:Y:S01]  /*1efb0*/  @!P3 STG.E.U8 desc[UR20][R28.64+0x1], R13 ;  /* 0x0000010d1c00b986 */ /* 0x0003e2000c101114 */
[----:B------:R-:W-:Y:S02]  /*1efc0*/  ISETP.LT.OR P2, PT, R0, 0xa, !P1 ;  /* 0x0000000a0000780c */ /* 0x000fe40004f41670 */
[----:B0-----:R-:W-:Y:S02]  /*1efd0*/  F2FP.SATFINITE.E5M2.F32.PACK_AB_MERGE_C R5, RZ, R3, RZ ;  /* 0x00000003ff05723e */ /* 0x001fe400048060ff */
[----:B-1----:R-:W-:Y:S01]  /*1efe0*/  F2FP.SATFINITE.E5M2.F32.PACK_AB_MERGE_C R13, RZ, R2, RZ ;  /* 0x00000002ff0d723e */ /* 0x002fe200048060ff */
[----:B------:R-:W-:-:S02]  /*1eff0*/  FMUL R3, R38, UR22 ;  /* 0x0000001626037c20 */ /* 0x000fc40008400000 */
[----:B------:R-:W3:Y:S01]  /*1f000*/  LDL.LU R38, [R1+0x294] ;  /* 0x0002940001267983 */ /* 0x000ee20000300800 */
[----:B------:R-:W-:Y:S02]  /*1f010*/  F2FP.SATFINITE.E5M2.F32.PACK_AB_MERGE_C R11, RZ, R4, RZ ;  /* 0x00000004ff0b723e */ /* 0x000fe400048060ff */
[----:B------:R-:W-:Y:S01]  /*1f020*/  ISETP.LT.OR P3, PT, R0, 0x9, !P1 ;  /* 0x000000090000780c */ /* 0x000fe20004f61670 */
[----:B------:R0:W-:Y:S01]  /*1f030*/  @!P6 STG.E.U8 desc[UR20][R26.64+0x1], R9 ;  /* 0x000001091a00e986 */ /* 0x0001e2000c101114 */
[----:B------:R-:W-:-:S03]  /*1f040*/  FMUL R2, R37, UR22 ;  /* 0x0000001625027c20 */ /* 0x000fc60008400000 */
[----:B------:R-:W3:Y:S01]  /*1f050*/  LDL.LU R37, [R1+0x298] ;  /* 0x0002980001257983 */ /* 0x000ee20000300800 */
[----:B------:R-:W-:Y:S02]  /*1f060*/  F2FP.SATFINITE.E5M2.F32.PACK_AB_MERGE_C R7, RZ, R7, RZ ;  /* 0x00000007ff07723e */ /* 0x000fe400048060ff */
[----:B0-----:R-:W-:-:S03]  /*1f070*/  F2FP.SATFINITE.E5M2.F32.PACK_AB_MERGE_C R9, RZ, R2, RZ ;  /* 0x00000002ff09723e */ /* 0x001fc600048060ff */
        /* <DEDUP_REMOVED lines=8> */
[----:B------:R-:W2:Y:S03]  /*1f100*/  LDL.LU R35, [R1+0x2a0] ;  /* 0x0002a00001237983 */ /* 0x000ea60000300800 */
[----:B------:R-:W-:Y:S01]  /*1f110*/  F2FP.SATFINITE.E5M2.F32.PACK_AB_MERGE_C R15, RZ, R2, RZ ;  /* 0x00000002ff0f723e */ /* 0x000fe200048060ff */
[----:B----4-:R-:W-:Y:S02]  /*1f120*/  FMUL R2, R34, UR22 ;  /* 0x0000001622027c20 */ /* 0x010fe40008400000 */
[----:B------:R-:W4:Y:S01]  /*1f130*/  LDL.LU R34, [R1+0x2a4] ;  /* 0x0002a40001227983 */ /* 0x000f220000300800 */
[----:B-----5:R-:W-:-:S03]  /*1f140*/  FMUL R3, R33, UR22 ;  /* 0x0000001621037c20 */ /* 0x020fc60008400000 */
[----:B------:R-:W5:Y:S01]  /*1f150*/  LDL.LU R33, [R1+0x2a8] ;  /* 0x0002a80001217983 */ /* 0x000f620000300800 */
[----:B---3--:R-:W-:-:S03]  /*1f160*/  FMUL R4, R31, UR22 ;  /* 0x000000161f047c20 */ /* 0x008fc60008400000 */
[----:B------:R-:W3:Y:S01]  /*1f170*/  LDL.LU R31, [R1+0x2ac] ;  /* 0x0002ac00011f7983 */ /* 0x000ee20000300800 */
[----:B0-----:R-:W-:-:S03]  /*1f180*/  FMUL R5, R30, UR22 ;  /* 0x000000161e057c20 */ /* 0x001fc60008400000 */
[----:B------:R-:W3:Y:S01]  /*1f190*/  LDL.LU R30, [R1+0x2b0] ;  /* 0x0002b000011e7983 */ /* 0x000ee20000300800 */
[C---:B------:R-:W-:Y:S02]  /*1f1a0*/  ISETP.LT.OR P6, PT, R0.reuse, 0xa, !P0 ;  /* 0x0000000a0000780c */ /* 0x040fe400047c1670 */
[C---:B------:R-:W-:Y:S02]  /*1f1b0*/  ISETP.LT.OR P5, PT, R0.reuse, 0x9, !P0 ;  /* 0x000000090000780c */ /* 0x040fe400047a1670 */
[C---:B------:R-:W-:Y:S02]  /*1f1c0*/  ISETP.LT.OR P3, PT, R0.reuse, 0x11, !P1 ;  /* 0x000000110000780c */ /* 0x040fe40004f61670 */
[----:B------:R-:W-:-:S07]  /*1f1d0*/  ISETP.LT.OR P2, PT, R0, 0x12, !P1 ;  /* 0x000000120000780c */ /* 0x000fce0004f41670 */
[----:B------:R0:W-:Y:S01]  /*1f1e0*/  @!P6 STG.E.U8 desc[UR20][R26.64+0x9], R7 ;  /* 0x000009071a00e986 */ /* 0x0001e2000c101114 */
[----:B------:R-:W-:-:S03]  /*1f1f0*/  ISETP.LT.OR P6, PT, R0, 0x12, !P0 ;  /* 0x000000120000780c */ /* 0x000fc600047c1670 */
[----:B------:R-:W-:Y:S01]  /*1f200*/  @!P5 STG.E.U8 desc[UR20][R26.64+0x8], R13 ;  /* 0x0000080d1a00d986 */ /* 0x000fe2000c101114 */
[----:B------:R-:W-:-:S03]  /*1f210*/  ISETP.LT.OR P5, PT, R0, 0x11, !P0 ;  /* 0x000000110000780c */ /* 0x000fc600047a1670 */
[----:B------:R1:W-:Y:S01]  /*1f220*/  @!P3 STG.E.U8 desc[UR20][R28.64+0x10], R9 ;  /* 0x000010091c00b986 */ /* 0x0003e2000c101114 */
[C---:B------:R-:W-:Y:S02]  /*1f230*/  ISETP.LT.OR P3, PT, R0.reuse, 0x19, !P1 ;  /* 0x000000190000780c */ /* 0x040fe40004f61670 */
[----:B0-----:R-:W-:Y:S01]  /*1f240*/  F2FP.SATFINITE.E5M2.F32.PACK_AB_MERGE_C R7, RZ, R2, RZ ;  /* 0x00000002ff07723e */ /* 0x001fe200048060ff */
[----:B------:R0:W-:Y:S01]  /*1f250*/  @!P2 STG.E.U8 desc[UR20][R28.64+0x11], R11 ;  /* 0x0000110b1c00a986 */ /* 0x0001e2000c101114 */
[----:B------:R-:W-:Y:S02]  /*1f260*/  ISETP.LT.OR P2, PT, R0, 0x1a, !P1 ;  /* 0x0000001a0000780c */ /* 0x000fe40004f41670 */
[----:B-1----:R-:W-:Y:S01]  /*1f270*/  F2FP.SATFINITE.E5M2.F32.PACK_AB_MERGE_C R9, RZ, R3, RZ ;  /* 0x00000003ff09723e */ /* 0x002fe200048060ff */
[----:B------:R-:W-:Y:S02]  /*1f280*/  FMUL R2, R38, UR22 ;  /* 0x0000001626027c20 */ /* 0x000fe40008400000 */
[----:B------:R-:W3:Y:S01]  /*1f290*/  LDL.LU R38, [R1+0x2b4] ;  /* 0x0002b40001267983 */ /* 0x000ee20000300800 */
[----:B0-----:R-:W-:-:S03]  /*1f2a0*/  F2FP.SATFINITE.E5M2.F32.PACK_AB_MERGE_C R11, RZ, R4, RZ ;  /* 0x00000004ff0b723e */ /* 0x001fc600048060ff */
[----:B------:R0:W-:Y:S01]  /*1f2b0*/  @!P6 STG.E.U8 desc[UR20][R26.64+0x11], R7 ;  /* 0x000011071a00e986 */ /* 0x0001e2000c101114 */
[----:B------:R-:W-:Y:S01]  /*1f2c0*/  ISETP.LT.OR P6, PT, R0, 0x1a, !P0 ;  /* 0x0000001a0000780c */ /* 0x000fe200047c1670 */
[----:B------:R-:W-:Y:S02]  /*1f2d0*/  FMUL R3, R37, UR22 ;  /* 0x0000001625037c20 */ /* 0x000fe40008400000 */
[----:B------:R-:W3:Y:S01]  /*1f2e0*/  LDL.LU R37, [R1+0x2b8] ;  /* 0x0002b80001257983 */ /* 0x000ee20000300800 */
[----:B0-----:R-:W-:-:S03]  /*1f2f0*/  F2FP.SATFINITE.E5M2.F32.PACK_AB_MERGE_C R7, RZ, R2, RZ ;  /* 0x00000002ff07723e */ /* 0x001fc600048060ff */
[----:B------:R-:W-:Y:S04]  /*1f300*/  @!P5 STG.E.U8 desc[UR20][R26.64+0x10], R15 ;  /* 0x0000100f1a00d986 */ /* 0x000fe8000c101114 */
        /* <DEDUP_REMOVED lines=13> */
[----:B------:R-:W5:Y:S02]  /*1f3e0*/  LDL.LU R33, [R1+0x2c8] ;  /* 0x0002c80001217983 */ /* 0x000f640000300800 */
        /* <DEDUP_REMOVED lines=8> */
[----:B------:R-:W-:Y:S02]  /*1f470*/  F2FP.SATFINITE.E5M2.F32.PACK_AB_MERGE_C R5, RZ, R5, RZ ;  /* 0x00000005ff05723e */ /* 0x000fe400048060ff */
[----:B------:R-:W-:-:S05]  /*1f480*/  ISETP.LT.OR P6, PT, R0, 0x22, !P0 ;  /* 0x000000220000780c */ /* 0x000fca00047c1670 */
[----:B------:R0:W-:Y:S01]  /*1f490*/  @!P5 STG.E.U8 desc[UR20][R26.64+0x18], R5 ;  /* 0x000018051a00d986 */ /* 0x0001e2000c101114 */
[----:B------:R-:W-:-:S03]  /*1f4a0*/  ISETP.LT.OR P5, PT, R0, 0x21, !P0 ;  /* 0x000000210000780c */ /* 0x000fc600047a1670 */
[----:B------:R-:W-:Y:S01]  /*1f4b0*/  @!P3 STG.E.U8 desc[UR20][R28.64+0x20], R9 ;  /* 0x000020091c00b986 */ /* 0x000fe2000c101114 */
[----:B------:R-:W-:-:S03]  /*1f4c0*/  ISETP.LT.OR P3, PT, R0, 0x29, !P1 ;  /* 0x000000290000780c */ /* 0x000fc60004f61670 */
[----:B------:R1:W-:Y:S01]  /*1f4d0*/  @!P2 STG.E.U8 desc[UR20][R28.64+0x21], R11 ;  /* 0x0000210b1c00a986 */ /* 0x0003e2000c101114 */
[----:B------:R-:W-:Y:S02]  /*1f4e0*/  ISETP.LT.OR P2, PT, R0, 0x2a, !P1 ;  /* 0x0000002a0000780c */ /* 0x000fe40004f41670 */
[----:B0-----:R-:W-:Y:S02]  /*1f4f0*/  F2FP.SATFINITE.E5M2.F32.PACK_AB_MERGE_C R5, RZ, R3, RZ ;  /* 0x00000003ff05723e */ /* 0x001fe400048060ff */
[----:B-1----:R-:W-:Y:S01]  /*1f500*/  F2FP.SATFINITE.E5M2.F32.PACK_AB_MERGE_C R11, RZ, R2, RZ ;  /* 0x00000002ff0b723e */ /* 0x002fe200048060ff */
[----:B------:R-:W-:Y:S02]  /*1f510*/  FMUL R2, R38, UR22 ;  /* 0x0000001626027c20 */ /* 0x000fe40008400000 */
[----:B------:R-:W3:Y:S01]  /*1f520*/  LDL.LU R38, [R1+0x2d4] ;  /* 0x0002d40001267983 */ /* 0x000ee20000300800 */
[----:B------:R-:W-:-:S03]  /*1f530*/  F2FP.SATFINITE.E5M2.F32.PACK_AB_MERGE_C R9, RZ, R4, RZ ;  /* 0x00000004ff09723e */ /* 0x000fc600048060ff */
[----:B------:R-:W-:Y:S01]  /*1f540*/  @!P6 STG.E.U8 desc[UR20][R26.64+0x21], R5 ;  /* 0x000021051a00e986 */ /* 0x000fe2000c101114 */
[----:B------:R-:W-:Y:S01]  /*1f550*/  ISETP.LT.OR P6, PT, R0, 0x2a, !P0 ;  /* 0x0000002a0000780c */ /* 0x000fe200047c1670 */
[----:B------:R-:W-:Y:S02]  /*1f560*/  FMUL R3, R37, UR22 ;  /* 0x0000001625037c20 */ /* 0x000fe40008400000 */
[----:B------:R-:W3:Y:S04]  /*1f570*/  LDL.LU R37, [R1+0x2d8] ;  /* 0x0002d80001257983 */ /* 0x000ee80000300800 */
[----:B------:R-:W-:Y:S04]  /*1f580*/  @!P5 STG.E.U8 desc[UR20][R26.64+0x20], R13 ;  /* 0x0000200d1a00d986 */ /* 0x000fe8000c101114 */
[----:B------:R0:W-:Y:S04]  /*1f590*/  @!P3 STG.E.U8 desc[UR20][R28.64+0x28], R7 ;  /* 0x000028071c00b986 */ /* 0x0001e8000c101114 */
[----:B------:R1:W-:Y:S01]  /*1f5a0*/  @!P2 STG.E.U8 desc[UR20][R28.64+0x29], R9 ;  /* 0x000029091c00a986 */ /* 0x0003e2000c101114 */
[----:B0-----:R-:W-:-:S02]  /*1f5b0*/  F2FP.SATFINITE.E5M2.F32.PACK_AB_MERGE_C R7, RZ, R2, RZ ;  /* 0x00000002ff07723e */ /* 0x001fc400048060ff */
[----:B-1----:R-:W-:-:S03]  /*1f5c0*/  F2FP.SATFINITE.E5M2.F32.PACK_AB_MERGE_C R9, RZ, R3, RZ ;  /* 0x00000003ff09723e */ /* 0x002fc600048060ff */
[----:B------:R0:W-:Y:S01]  /*1f5d0*/  @!P6 STG.E.U8 desc[UR20][R26.64+0x29], R7 ;  /* 0x000029071a00e986 */ /* 0x0001e2000c101114 */
[----:B--2---:R-:W-:-:S03]  /*1f5e0*/  FMUL R4, R36, UR22 ;  /* 0x0000001624047c20 */ /* 0x004fc60008400000 */
[----:B------:R-:W2:Y:S02]  /*1f5f0*/  LDL.LU R36, [R1+0x2dc] ;  /* 0x0002dc0001247983 */ /* 0x000ea40000300800 */
[----:B------:R-:W-:Y:S01]  /*1f600*/  F2FP.SATFINITE.E5M2.F32.PACK_AB_MERGE_C R13, RZ, R4, RZ ;  /* 0x00000004ff0d723e */ /* 0x000fe200048060ff */
        /* <DEDUP_REMOVED lines=15> */
[----:B------:R-:W-:Y:S01]  /*1f700*/  @!P5 STG.E.U8 desc[UR20][R26.64+0x28], R11 ;  /* 0x0000280b1a00d986 */ /* 0x000fe2000c101114 */
[----:B------:R-:W-:-:S03]  /*1f710*/  ISETP.LT.OR P5, PT, R0, 0x31, !P0 ;  /* 0x000000310000780c */ /* 0x000fc600047a1670 */
[----:B------:R0:W-:Y:S01]  /*1f720*/  @!P2 STG.E.U8 desc[UR20][R28.64+0x31], R13 ;  /* 0x0000310d1c00a986 */ /* 0x0001e2000c101114 */
[----:B------:R-:W-:-:S03]  /*1f730*/  ISETP.LT.OR P2, PT, R0, 0x3a, !P1 ;  /* 0x0000003a0000780c */ /* 0x000fc60004f41670 */
[----:B------:R1:W-:Y:S01]  /*1f740*/  @!P3 STG.E.U8 desc[UR20][R28.64+0x30], R9 ;  /* 0x000030091c00b986 */ /* 0x0003e2000c101114 */
[----:B------:R-:W-:Y:S02]  /*1f750*/  ISETP.LT.OR P3, PT, R0, 0x39, !P1 ;  /* 0x000000390000780c */ /* 0x000fe40004f61670 */
[----:B------:R-:W-:Y:S02]  /*1f760*/  F2FP.SATFINITE.E5M2.F32.PACK_AB_MERGE_C R5, RZ, R5, RZ ;  /* 0x00000005ff05723e */ /* 0x000fe400048060ff */
[----:B0-----:R-:W-:Y:S02]  /*1f770*/  F2FP.SATFINITE.E5M2.F32.PACK_AB_MERGE_C R13, RZ, R2, RZ ;  /* 0x00000002ff0d723e */ /* 0x001fe400048060ff */
[----:B-1----:R-:W-:Y:S01]  /*1f780*/  F2FP.SATFINITE.E5M2.F32.PACK_AB_MERGE_C R9, RZ, R3, RZ ;  /* 0x00000003ff09723e */ /* 0x002fe200048060ff */
[----:B------:R-:W-:Y:S02]  /*1f790*/  FMUL R3, R38, UR22 ;  /* 0x0000001626037c20 */ /* 0x000fe40008400000 */
[----:B------:R-:W3:Y:S01]  /*1f7a0*/  LDL.LU R38, [R1+0x2f4] ;  /* 0x0002f40001267983 */ /* 0x000ee20000300800 */
[----:B------:R-:W-:-:S03]  /*1f7b0*/  F2FP.SATFINITE.E5M2.F32.PACK_AB_MERGE_C R11, RZ, R4, RZ ;  /* 0x00000004ff0b723e */ /* 0x000fc600048060ff */
[----:B------:R0:W-:Y:S01]  /*1f7c0*/  @!P6 STG.E.U8 desc[UR20][R26.64+0x31], R7 ;  /* 0x000031071a00e986 */ /* 0x0001e2000c101114 */
[----:B------:R-:W-:-:S03]  /*1f7d0*/  FMUL R2, R37, UR22 ;  /* 0x0000001625027c20 */ /* 0x000fc60008400000 */
[----:B------:R-:W3:Y:S01]  /*1f7e0*/  LDL.LU R37, [R1+0x2f8] ;  /* 0x0002f80001257983 */ /* 0x000ee20000300800 */
[----:B------:R-:W-:Y:S02]  /*1f7f0*/  ISETP.LT.OR P6, PT, R0, 0x3a, !P0 ;  /* 0x0000003a0000780c */ /* 0x000fe400047c1670 */
[----:B0-----:R-:W-:Y:S01]  /*1f800*/  F2FP.SATFINITE.E5M2.F32.PACK_AB_MERGE_C R7, RZ, R2, RZ ;  /* 0x00000002ff07723e */ /* 0x001fe200048060ff */
[----:B------:R0:W-:Y:S04]  /*1f810*/  @!P5 STG.E.U8 desc[UR20][R26.64+0x30], R5 ;  /* 0x000030051a00d986 */ /* 0x0001e8000c101114 */
[----:B------:R-:W-:Y:S04]  /*1f820*/  @!P2 STG.E.U8 desc[UR20][R28.64+0x39], R11 ;  /* 0x0000390b1c00a986 */ /* 0x000fe8000c101114 */
[----:B------:R1:W-:Y:S01]  /*1f830*/  @!P3 STG.E.U8 desc[UR20][R28.64+0x38], R9 ;  /* 0x000038091c00b986 */ /* 0x0003e2000c101114 */
[----:B0-----:R-:W-:-:S05]  /*1f840*/  F2FP.SATFINITE.E5M2.F32.PACK_AB_MERGE_C R5, RZ, R3, RZ ;  /* 0x00000003ff05723e */ /* 0x001fca00048060ff */
        /* <DEDUP_REMOVED lines=42> */
[----:B------:R-:W-:Y:S01]  /*1faf0*/  F2FP.SATFINITE.E5M2.F32.PACK_AB_MERGE_C R11, RZ, R4, RZ ;  /* 0x00000004ff0b723e */ /* 0x000fe200048060ff */
[----:B------:R-:W-:Y:S02]  /*1fb00*/  FMUL R2, R35, UR22 ;  /* 0x0000001623027c20 */ /* 0x000fe40008400000 */
[----:B------:R-:W2:Y:S03]  /*1fb10*/  LDL.LU R35, [R1+0x320] ;  /* 0x0003200001237983 */ /* 0x000ea60000300800 */
[----:B-1----:R-:W-:Y:S01]  /*1fb20*/  F2FP.SATFINITE.E5M2.F32.PACK_AB_MERGE_C R13, RZ, R2, RZ ;  /* 0x00000002ff0d723e */ /* 0x002fe200048060ff */
        /* <DEDUP_REMOVED lines=146> */
[----:B------:R-:W-:-:S03]  /*20450*/  FMUL R3, R37, UR22 ;  /* 0x0000001625037c20 */ /* 0x000fc60008400000 */
[----:B------:R-:W3:Y:S04]  /*20460*/  LDL.LU R37, [R1+0x398] ;  /* 0x0003980001257983 */ /* 0x000ee80000300800 */
[----:B------:R-:W-:Y:S04]  /*20470*/  @!P5 STG.E.U8 desc[UR20][R26.64+0x80], R13 ;  /* 0x0000800d1a00d986 */ /* 0x000fe8000c101114 */
[----:B------:R0:W-:Y:S04]  /*20480*/  @!P3 STG.E.U8 desc[UR20][R28.64+0x88], R7 ;  /* 0x000088071c00b986 */ /* 0x0001e8000c101114 */
[----:B------:R1:W-:Y:S01]  /*20490*/  @!P2 STG.E.U8 desc[UR20][R28.64+0x89], R9 ;  /* 0x000089091c00a986 */ /* 0x0003e2000c101114 */
[----:B0-----:R-:W-:-:S02]  /*204a0*/  F2FP.SATFINITE.E5M2.F32.PACK_AB_MERGE_C R7, RZ, R2, RZ ;  /* 0x00000002ff07723e */ /* 0x001fc400048060ff */
[----:B-1----:R-:W-:Y:S01]  /*204b0*/  F2FP.SATFINITE.E5M2.F32.PACK_AB_MERGE_C R9, RZ, R3, RZ ;  /* 0x00000003ff09723e */ /* 0x002fe200048060ff */
[----:B--2---:R-:W-:Y:S02]  /*204c0*/  FMUL R4, R36, UR22 ;  /* 0x0000001624047c20 */ /* 0x004fe40008400000 */
[----:B------:R-:W2:Y:S03]  /*204d0*/  LDL.LU R36, [R1+0x39c] ;  /* 0x00039c0001247983 */ /* 0x000ea60000300800 */
[----:B------:R-:W-:Y:S01]  /*204e0*/  F2FP.SATFINITE.E5M2.F32.PACK_AB_MERGE_C R13, RZ, R4, RZ ;  /* 0x00000004ff0d723e */ /* 0x000fe200048060ff */
[----:B------:R-:W-:Y:S02]  /*204f0*/  FMUL R5, R35, UR22 ;  /* 0x0000001623057c20 */ /* 0x000fe40008400000 */
[----:B------:R-:W2:Y:S01]  /*20500*/  LDL.LU R35, [R1+0x3a0] ;  /* 0x0003a00001237983 */ /* 0x000ea20000300800 */
[----:B----4-:R-:W-:-:S03]  /*20510*/  FMUL R2, R34, UR22 ;  /* 0x0000001622027c20 */ /* 0x010fc60008400000 */
[----:B------:R-:W4:Y:S01]  /*20520*/  LDL.LU R34, [R1+0x3a4] ;  /* 0x0003a40001227983 */ /* 0x000f220000300800 */
[----:B-----5:R-:W-:-:S03]  /*20530*/  FMUL R3, R33, UR22 ;  /* 0x0000001621037c20 */ /* 0x020fc60008400000 */
[----:B------:R-:W5:Y:S01]  /*20540*/  LDL.LU R33, [R1+0x3a8] ;  /* 0x0003a80001217983 */ /* 0x000f620000300800 */
        /* <DEDUP_REMOVED lines=16> */
[----:B------:R-:W-:Y:S01]  /*20650*/  @!P2 STG.E.U8 desc[UR20][R28.64+0x91], R13 ;  /* 0x0000910d1c00a986 */ /* 0x000fe2000c101114 */
[----:B------:R-:W-:Y:S02]  /*20660*/  ISETP.LT.OR P2, PT, R0, 0x9a, !P1 ;  /* 0x0000009a0000780c */ /* 0x000fe40004f41670 */
        /* <DEDUP_REMOVED lines=82> */
[----:B------:R0:W-:Y:S01]  /*20b90*/  @!P6 STG.E.U8 desc[UR20][R26.64+0xb1], R7 ;  /* 0x0000b1071a00e986 */ /* 0x0001e2000c101114 */
[----:B------:R-:W-:-:S03]  /*20ba0*/  FMUL R3, R38, UR22 ;  /* 0x0000001626037c20 */ /* 0x000fc60008400000 */
[----:B------:R-:W3:Y:S01]  /*20bb0*/  LDL.LU R38, [R1+0x3f4] ;  /* 0x0003f40001267983 */ /* 0x000ee20000300800 */
[----:B------:R-:W-:Y:S02]  /*20bc0*/  F2FP.SATFINITE.E5M2.F32.PACK_AB_MERGE_C R11, RZ, R4, RZ ;  /* 0x00000004ff0b723e */ /* 0x000fe400048060ff */
[----:B------:R-:W-:Y:S01]  /*20bd0*/  ISETP.LT.OR P6, PT, R0, 0xba, !P0 ;  /* 0x000000ba0000780c */ /* 0x000fe200047c1670 */
[----:B------:R-:W-:Y:S02]  /*20be0*/  FMUL R2, R37, UR22 ;  /* 0x0000001625027c20 */ /* 0x000fe40008400000 */
[----:B------:R-:W3:Y:S03]  /*20bf0*/  LDL.LU R37, [R1+0x3f8] ;  /* 0x0003f80001257983 */ /* 0x000ee60000300800 */
        /* <DEDUP_REMOVED lines=31> */
[----:B-1----:R-:W-:-:S03]  /*20df0*/  F2FP.SATFINITE.E5M2.F32.PACK_AB_MERGE_C R9, RZ, R3, RZ ;  /* 0x00000003ff09723e */ /* 0x002fc600048060ff */
[----:B------:R0:W-:Y:S01]  /*20e00*/  @!P6 STG.E.U8 desc[UR20][R26.64+0xc1], R7 ;  /* 0x0000c1071a00e986 */ /* 0x0001e2000c101114 */
[----:B------:R-:W-:Y:S01]  /*20e10*/  FMUL R2, R38, UR22 ;  /* 0x0000001626027c20 */ /* 0x000fe20008400000 */
[----:B------:R-:W-:Y:S02]  /*20e20*/  ISETP.LT.OR P6, PT, R0, 0xca, !P0 ;  /* 0x000000ca0000780c */ /* 0x000fe400047c1670 */
[----:B------:R-:W3:Y:S01]  /*20e30*/  LDL.LU R38, [R1+0x414] ;  /* 0x0004140001267983 */ /* 0x000ee20000300800 */
[----:B------:R-:W-:Y:S01]  /*20e40*/  F2FP.SATFINITE.E5M2.F32.PACK_AB_MERGE_C R13, RZ, R4, RZ ;  /* 0x00000004ff0d723e */ /* 0x000fe200048060ff */
        /* <DEDUP_REMOVED lines=24> */
[C---:B------:R-:W-:Y:S01]  /*20fd0*/  ISETP.LT.OR P3, PT, R0.reuse, 0xd1, !P1 ;  /* 0x000000d10000780c */ /* 0x040fe20004f61670 */
[----:B------:R-:W3:Y:S01]  /*20fe0*/  LDL.LU R40, [R1+0x434] ;  /* 0x0004340001287983 */ /* 0x000ee20000300800 */
[C---:B------:R-:W-:Y:S02]  /*20ff0*/  ISETP.LT.OR P2, PT, R0.reuse, 0xd2, !P1 ;  /* 0x000000d20000780c */ /* 0x040fe40004f41670 */
[----:B------:R-:W-:Y:S02]  /*21000*/  ISETP.LT.OR P6, PT, R0, 0xd2, !P0 ;  /* 0x000000d20000780c */ /* 0x000fe400047c1670 */
[----:B------:R-:W-:-:S05]  /*21010*/  F2FP.SATFINITE.E5M2.F32.PACK_AB_MERGE_C R5, RZ, R5, RZ ;  /* 0x00000005ff05723e */ /* 0x000fca00048060ff */
[----:B------:R0:W-:Y:S01]  /*21020*/  @!P5 STG.E.U8 desc[UR20][R26.64+0xc8], R5 ;  /* 0x0000c8051a00d986 */ /* 0x0001e2000c101114 */
[----:B------:R-:W-:-:S03]  /*21030*/  ISETP.LT.OR P5, PT, R0, 0xd1, !P0 ;  /* 0x000000d10000780c */ /* 0x000fc600047a1670 */
[----:B------:R-:W-:Y:S01]  /*21040*/  @!P3 STG.E.U8 desc[UR20][R28.64+0xd0], R9 ;  /* 0x0000d0091c00b986 */ /* 0x000fe2000c101114 */
[----:B------:R-:W-:-:S03]  /*21050*/  ISETP.LT.OR P3, PT, R0, 0xd9, !P1 ;  /* 0x000000d90000780c */ /* 0x000fc60004f61670 */
[----:B------:R1:W-:Y:S01]  /*21060*/  @!P2 STG.E.U8 desc[UR20][R28.64+0xd1], R11 ;  /* 0x0000d10b1c00a986 */ /* 0x0003e2000c101114 */
[----:B0-----:R-:W-:Y:S02]  /*21070*/  F2FP.SATFINITE.E5M2.F32.PACK_AB_MERGE_C R5, RZ, R3, RZ ;  /* 0x00000003ff05723e */ /* 0x001fe400048060ff */
[----:B------:R-:W-:-:S03]  /*21080*/  ISETP.LT.OR P2, PT, R0, 0xda, !P1 ;  /* 0x000000da0000780c */ /* 0x000fc60004f41670 */
[----:B------:R-:W-:Y:S01]  /*21090*/  @!P6 STG.E.U8 desc[UR20][R26.64+0xd1], R5 ;  /* 0x0000d1051a00e986 */ /* 0x000fe2000c101114 */
[----:B-1----:R-:W-:Y:S02]  /*210a0*/  F2FP.SATFINITE.E5M2.F32.PACK_AB_MERGE_C R11, RZ, R2, RZ ;  /* 0x00000002ff0b723e */ /* 0x002fe400048060ff */
[----:B------:R-:W-:Y:S01]  /*210b0*/  ISETP.LT.OR P6, PT, R0, 0xda, !P0 ;  /* 0x000000da0000780c */ /* 0x000fe200047c1670 */
[----:B------:R-:W-:Y:S02]  /*210c0*/  FMUL R2, R38, UR22 ;  /* 0x0000001626027c20 */ /* 0x000fe40008400000 */
[----:B------:R-:W3:Y:S01]  /*210d0*/  LDL.LU R38, [R1+0x438] ;  /* 0x0004380001267983 */ /* 0x000ee20000300800 */
[----:B------:R-:W-:Y:S01]  /*210e0*/  F2FP.SATFINITE.E5M2.F32.PACK_AB_MERGE_C R9, RZ, R4, RZ ;  /* 0x00000004ff09723e */ /* 0x000fe200048060ff */
        /* <DEDUP_REMOVED lines=14> */
[----:B------:R-:W4:Y:S02]  /*211d0*/  LDL.LU R34, [R1+0x448] ;  /* 0x0004480001227983 */ /* 0x000f240000300800 */
[----:B0-----:R-:W-:Y:S01]  /*211e0*/  F2FP.SATFINITE.E5M2.F32.PACK_AB_MERGE_C R7, RZ, R2, RZ ;  /* 0x00000002ff07723e */ /* 0x001fe200048060ff */
[----:B-----5:R-:W-:Y:S02]  /*211f0*/  FMUL R3, R33, UR22 ;  /* 0x0000001621037c20 */ /* 0x020fe40008400000 */
[----:B------:R-:W5:Y:S01]  /*21200*/  LDL.LU R33, [R1+0x44c] ;  /* 0x00044c0001217983 */ /* 0x000f620000300800 */
[----:B---3--:R-:W-:-:S03]  /*21210*/  FMUL R4, R31, UR22 ;  /* 0x000000161f047c20 */ /* 0x008fc60008400000 */
        /* <DEDUP_REMOVED lines=13> */
[----:B------:R-:W-:Y:S02]  /*212f0*/  F2FP.SATFINITE.E5M2.F32.PACK_AB_MERGE_C R5, RZ, R5, RZ ;  /* 0x00000005ff05723e */ /* 0x000fe400048060ff */
[----:B0-----:R-:W-:Y:S01]  /*21300*/  F2FP.SATFINITE.E5M2.F32.PACK_AB_MERGE_C R11, RZ, R4, RZ ;  /* 0x00000004ff0b723e */ /* 0x001fe200048060ff */
[----:B------:R-:W-:Y:S01]  /*21310*/  @!P6 STG.E.U8 desc[UR20][R26.64+0xe1], R7 ;  /* 0x0000e1071a00e986 */ /* 0x000fe2000c101114 */
[C---:B------:R-:W-:Y:S02]  /*21320*/  ISETP.LT.OR P6, PT, R0.reuse, 0xea, !P0 ;  /* 0x000000ea0000780c */ /* 0x040fe400047c1670 */
[----:B-1----:R-:W-:Y:S01]  /*21330*/  F2FP.SATFINITE.E5M2.F32.PACK_AB_MERGE_C R9, RZ, R3, RZ ;  /* 0x00000003ff09723e */ /* 0x002fe200048060ff */
[----:B------:R0:W-:Y:S01]  /*21340*/  @!P5 STG.E.U8 desc[UR20][R26.64+0xe0], R5 ;  /* 0x0000e0051a00d986 */ /* 0x0001e2000c101114 */
[----:B------:R-:W-:-:S03]  /*21350*/  ISETP.LT.OR P5, PT, R0, 0xe9, !P0 ;  /* 0x000000e90000780c */ /* 0x000fc600047a1670 */
[----:B------:R-:W-:Y:S01]  /*21360*/  @!P2 STG.E.U8 desc[UR20][R28.64+0xe9], R11 ;  /* 0x0000e90b1c00a986 */ /* 0x000fe2000c101114 */
[----:B------:R-:W-:Y:S01]  /*21370*/  ISETP.LT.OR P2, PT, R0, 0xf2, !P1 ;  /* 0x000000f20000780c */ /* 0x000fe20004f41670 */
[----:B------:R-:W-:Y:S02]  /*21380*/  FMUL R3, R40, UR22 ;  /* 0x0000001628037c20 */ /* 0x000fe40008400000 */
[----:B------:R1:W-:Y:S01]  /*21390*/  @!P3 STG.E.U8 desc[UR20][R28.64+0xe8], R9 ;  /* 0x0000e8091c00b986 */ /* 0x0003e2000c101114 */
[----:B------:R-:W-:Y:S02]  /*213a0*/  ISETP.LT.OR P3, PT, R0, 0xf1, !P1 ;  /* 0x000000f10000780c */ /* 0x000fe40004f61670 */
[----:B------:R-:W-:Y:S01]  /*213b0*/  F2FP.SATFINITE.E5M2.F32.PACK_AB_MERGE_C R13, RZ, R2, RZ ;  /* 0x00000002ff0d723e */ /* 0x000fe200048060ff */
[----:B------:R-:W-:Y:S01]  /*213c0*/  FMUL R2, R38, UR22 ;  /* 0x0000001626027c20 */ /* 0x000fe20008400000 */
[----:B------:R-:W-:Y:S01]  /*213d0*/  FMUL R4, R37, UR22 ;  /* 0x0000001625047c20 */ /* 0x000fe20008400000 */
[----:B------:R-:W-:-:S03]  /*213e0*/  F2FP.SATFINITE.E5M2.F32.PACK_AB_MERGE_C R3, RZ, R3, RZ ;  /* 0x00000003ff03723e */ /* 0x000fc600048060ff */
[----:B0-----:R-:W-:Y:S02]  /*213f0*/  F2FP.SATFINITE.E5M2.F32.PACK_AB_MERGE_C R5, RZ, R2, RZ ;  /* 0x00000002ff05723e */ /* 0x001fe400048060ff */
[----:B------:R-:W-:Y:S01]  /*21400*/  F2FP.SATFINITE.E5M2.F32.PACK_AB_MERGE_C R7, RZ, R4, RZ ;  /* 0x00000004ff07723e */ /* 0x000fe200048060ff */
[----:B------:R-:W-:Y:S01]  /*21410*/  @!P5 STG.E.U8 desc[UR20][R26.64+0xe8], R13 ;  /* 0x0000e80d1a00d986 */ /* 0x000fe2000c101114 */
[----:B------:R-:W-:-:S03]  /*21420*/  ISETP.LT.OR P5, PT, R0, 0xf1, !P0 ;  /* 0x000000f10000780c */ /* 0x000fc600047a1670 */
[----:B------:R-:W-:Y:S01]  /*21430*/  @!P6 STG.E.U8 desc[UR20][R26.64+0xe9], R3 ;  /* 0x0000e9031a00e986 */ /* 0x000fe2000c101114 */
[----:B------:R-:W-:-:S03]  /*21440*/  ISETP.LT.OR P6, PT, R0, 0xf2, !P0 ;  /* 0x000000f20000780c */ /* 0x000fc600047c1670 */
[----:B------:R0:W-:Y:S01]  /*21450*/  @!P2 STG.E.U8 desc[UR20][R28.64+0xf1], R7 ;  /* 0x0000f1071c00a986 */ /* 0x0001e2000c101114 */
[C---:B------:R-:W-:Y:S02]  /*21460*/  ISETP.LT.OR P2, PT, R0.reuse, 0xf9, !P1 ;  /* 0x000000f90000780c */ /* 0x040fe40004f41670 */
[C---:B------:R-:W-:Y:S01]  /*21470*/  ISETP.LT.OR P1, PT, R0.reuse, 0xfa, !P1 ;  /* 0x000000fa0000780c */ /* 0x040fe20004f21670 */
[----:B------:R3:W-:Y:S01]  /*21480*/  @!P3 STG.E.U8 desc[UR20][R28.64+0xf0], R5 ;  /* 0x0000f0051c00b986 */ /* 0x0007e2000c101114 */
[C---:B------:R-:W-:Y:S02]  /*21490*/  ISETP.LT.OR P3, PT, R0.reuse, 0xf9, !P0 ;  /* 0x000000f90000780c */ /* 0x040fe40004761670 */
[----:B------:R-:W-:Y:S01]  /*214a0*/  ISETP.LT.OR P0, PT, R0, 0xfa, !P0 ;  /* 0x000000fa0000780c */ /* 0x000fe20004701670 */
[----:B--2---:R-:W-:-:S05]  /*214b0*/  FMUL R2, R36, UR22 ;  /* 0x0000001624027c20 */ /* 0x004fca0008400000 */
[----:B-1----:R-:W-:-:S05]  /*214c0*/  F2FP.SATFINITE.E5M2.F32.PACK_AB_MERGE_C R9, RZ, R2, RZ ;  /* 0x00000002ff09723e */ /* 0x002fca00048060ff */
[----:B------:R1:W-:Y:S01]  /*214d0*/  @!P5 STG.E.U8 desc[UR20][R26.64+0xf0], R9 ;  /* 0x0000f0091a00d986 */ /* 0x0003e2000c101114 */
[----:B------:R-:W-:-:S05]  /*214e0*/  FMUL R0, R35, UR22 ;  /* 0x0000001623007c20 */ /* 0x000fca0008400000 */
[----:B0-----:R-:W-:Y:S01]  /*214f0*/  F2FP.SATFINITE.E5M2.F32.PACK_AB_MERGE_C R7, RZ, R0, RZ ;  /* 0x00000000ff07723e */ /* 0x001fe200048060ff */
[----:B----4-:R-:W-:Y:S01]  /*21500*/  FMUL R2, R34, UR22 ;  /* 0x0000001622027c20 */ /* 0x010fe20008400000 */
[----:B-----5:R-:W-:-:S04]  /*21510*/  FMUL R3, R33, UR22 ;  /* 0x0000001621037c20 */ /* 0x020fc80008400000 */
[----:B------:R-:W-:Y:S02]  /*21520*/  F2FP.SATFINITE.E5M2.F32.PACK_AB_MERGE_C R11, RZ, R2, RZ ;  /* 0x00000002ff0b723e */ /* 0x000fe400048060ff */
[----:B------:R-:W-:Y:S01]  /*21530*/  F2FP.SATFINITE.E5M2.F32.PACK_AB_MERGE_C R3, RZ, R3, RZ ;  /* 0x00000003ff03723e */ /* 0x000fe200048060ff */
[----:B------:R1:W-:Y:S01]  /*21540*/  @!P6 STG.E.U8 desc[UR20][R26.64+0xf1], R7 ;  /* 0x0000f1071a00e986 */ /* 0x0003e2000c101114 */
[----:B---3--:R-:W-:Y:S01]  /*21550*/  FMUL R4, R31, UR22 ;  /* 0x000000161f047c20 */ /* 0x008fe20008400000 */
[----:B------:R-:W-:-:S04]  /*21560*/  FMUL R5, R30, UR22 ;  /* 0x000000161e057c20 */ /* 0x000fc80008400000 */
[----:B------:R-:W-:Y:S02]  /*21570*/  F2FP.SATFINITE.E5M2.F32.PACK_AB_MERGE_C R13, RZ, R4, RZ ;  /* 0x00000004ff0d723e */ /* 0x000fe400048060ff */
[----:B------:R-:W-:Y:S01]  /*21580*/  F2FP.SATFINITE.E5M2.F32.PACK_AB_MERGE_C R5, RZ, R5, RZ ;  /* 0x00000005ff05723e */ /* 0x000fe200048060ff */
[----:B------:R1:W-:Y:S04]  /*21590*/  @!P2 STG.E.U8 desc[UR20][R28.64+0xf8], R11 ;  /* 0x0000f80b1c00a986 */ /* 0x0003e8000c101114 */
[----:B------:R1:W-:Y:S04]  /*215a0*/  @!P1 STG.E.U8 desc[UR20][R28.64+0xf9], R3 ;  /* 0x0000f9031c009986 */ /* 0x0003e8000c101114 */
[----:B------:R1:W-:Y:S04]  /*215b0*/  @!P3 STG.E.U8 desc[UR20][R26.64+0xf8], R13 ;  /* 0x0000f80d1a00b986 */ /* 0x0003e8000c101114 */
[----:B------:R1:W-:Y:S02]  /*215c0*/  @!P0 STG.E.U8 desc[UR20][R26.64+0xf9], R5 ;  /* 0x0000f9051a008986 */ /* 0x0003e4000c101114 */
.L_x_546:
[----:B------:R-:W-:Y:S05]  /*215d0*/  BSYNC B0 ;  /* 0x0000000000007941 */ /* 0x000fea0003800000 */
.L_x_32:
[----:B-12---:R-:W2:Y:S04]  /*215e0*/  LDL.LU R3, [R1+0x458] ;  /* 0x0004580001037983 */ /* 0x006ea80000300800 */
[----:B------:R-:W2:Y:S01]  /*215f0*/  LDL.LU R2, [R1+0x45c] ;  /* 0x00045c0001027983 */ /* 0x000ea20000300800 */
[----:B------:R-:W-:Y:S01]  /*21600*/  ULDC UR6, c[0x0][0xc] ;  /* 0x0000030000067ab9 */ /* 0x000fe20000000800 */
[----:B------:R-:W-:Y:S01]  /*21610*/  ULDC UR7, c[0x0][0x10] ;  /* 0x0000040000077ab9 */ /* 0x000fe20000000800 */
[----:B---34-:R-:W2:Y:S01]  /*21620*/  LDC R5, c[0x0][0x14] ;  /* 0x00000500ff057b82 */ /* 0x018ea20000000800 */
[----:B------:R-:W-:Y:S01]  /*21630*/  UIMAD.WIDE.U32 UR6, UR6, UR7, URZ ;  /* 0x00000007060672a5 */ /* 0x000fe2000f8e003f */
[----:B-----5:R-:W-:Y:S01]  /*21640*/  PRMT R0, RZ, 0x7610, R0 ;  /* 0x00007610ff007816 */ /* 0x020fe20000000000 */
[----:B------:R-:W-:-:S04]  /*21650*/  UMOV UR10, 0xffffffff ;  /* 0xffffffff000a7882 */ /* 0x000fc80000000000 */
[----:B--2---:R-:W-:-:S04]  /*21660*/  IMAD.WIDE.U32 R2, R5, UR6, R2 ;  /* 0x0000000605027c25 */ /* 0x004fc8000f8e0002 */
[----:B------:R-:W-:Y:S01]  /*21670*/  IMAD R5, R5, UR7, RZ ;  /* 0x0000000705057c24 */ /* 0x000fe2000f8e02ff */
[----:B------:R-:W-:Y:S01]  /*21680*/  ULDC.64 UR6, c[0x0][0x650] ;  /* 0x0001940000067ab9 */ /* 0x000fe20000000a00 */
[----:B------:R-:W-:Y:S01]  /*21690*/  IMAD.MOV.U32 R11, RZ, RZ, R2 ;  /* 0x000000ffff0b7224 */ /* 0x000fe200078e0002 */
[----:B------:R-:W-:Y:S01]  /*216a0*/  ISETP.GE.U32.AND P0, PT, R2, UR6, PT ;  /* 0x0000000602007c0c */ /* 0x000fe2000bf06070 */
[----:B------:R-:W-:Y:S02]  /*216b0*/  IMAD.IADD R13, R3, 0x1, R5 ;  /* 0x00000001030d7824 */ /* 0x000fe400078e0205 */
[----:B------:R-:W-:-:S03]  /*216c0*/  IMAD.MOV.U32 R2, RZ, RZ, -0x1 ;  /* 0xffffffffff027424 */ /* 0x000fc600078e00ff */
[----:B------:R1:W-:Y:S01]  /*216d0*/  STL [R1+0x458], R13 ;  /* 0x0004580d01007387 */ /* 0x0003e20000100800 */
[----:B------:R-:W-:-:S03]  /*216e0*/  ISETP.GE.U32.AND.EX P0, PT, R13, UR7, PT, P0 ;  /* 0x000000070d007c0c */ /* 0x000fc6000bf06100 */
[----:B------:R1:W-:Y:S04]  /*216f0*/  STL [R1+0x45c], R11 ;  /* 0x00045c0b01007387 */ /* 0x0003e80000100800 */
[----:B------:R1:W-:Y:S06]  /*21700*/  STL [R1+0x460], R2 ;  /* 0x0004600201007387 */ /* 0x0003ec0000100800 */
[----:B------:R-:W-:Y:S05]  /*21710*/  @P0 BRA `(.L_x_547) ;  /* 0x0000000400740947 */ /* 0x000fea0003800000 */
[----:B------:R-:W2:Y:S01]  /*21720*/  S2R R8, SR_CTAID.X ;  /* 0x0000000000087919 */ /* 0x000ea20000002500 */
[----:B------:R-:W-:Y:S01]  /*21730*/  ULDC.64 UR16, c[0x0][0x628] ;  /* 0x00018a0000107ab9 */ /* 0x000fe20000000a00 */
[----:B------:R-:W3:Y:S01]  /*21740*/  LDC R9, c[0x0][0x144] ;  /* 0x00005100ff097b82 */ /* 0x000ee20000000800 */
[----:B------:R-:W-:Y:S01]  /*21750*/  ULDC UR6, c[0x0][0x150] ;  /* 0x0000540000067ab9 */ /* 0x000fe20000000800 */
[----:B------:R-:W4:Y:S01]  /*21760*/  S2R R12, SR_CTAID.Y ;  /* 0x00000000000c7919 */ /* 0x000f220000002600 */
[----:B------:R-:W-:Y:S01]  /*21770*/  ISETP.NE.U32.AND P0, PT, RZ, UR16, PT ;  /* 0x00000010ff007c0c */ /* 0x000fe2000bf05070 */
[----:B------:R-:W-:Y:S01]  /*21780*/  ULDC UR18, c[0x0][0x630] ;  /* 0x00018c0000127ab9 */ /* 0x000fe20000000800 */
[----:B------:R-:W-:Y:S02]  /*21790*/  R2UR UR14, R11 ;  /* 0x000000000b0e72ca */ /* 0x000fe400000e0000 */
[----:B------:R-:W-:Y:S01]  /*217a0*/  ISETP.NE.AND.EX P0, PT, RZ, UR17, PT, P0 ;  /* 0x00000011ff007c0c */ /* 0x000fe2000bf05300 */
[----:B0-----:R-:W0:Y:S01]  /*217b0*/  LDC.64 R6, c[0x0][0x620] ;  /* 0x00018800ff067b82 */ /* 0x001e220000000a00 */
[----:B------:R-:W-:-:S02]  /*217c0*/  R2UR UR15, R13 ;  /* 0x000000000d0f72ca */ /* 0x000fc400000e0000 */
[----:B--2---:R-:W-:-:S05]  /*217d0*/  I2FP.F32.U32 R0, R8 ;  /* 0x0000000800007245 */ /* 0x004fca0000201000 */
[----:B------:R-:W-:-:S06]  /*217e0*/  FMUL R0, R0, UR6 ;  /* 0x0000000600007c20 */ /* 0x000fcc0008400000 */
[----:B------:R-:W2:Y:S01]  /*217f0*/  F2I.U32.TRUNC.NTZ R0, R0 ;  /* 0x0000000000007305 */ /* 0x000ea2000020f000 */
[----:B----4-:R-:W-:Y:S05]  /*21800*/  @!P0 BRA `(.L_x_548) ;  /* 0x0000000000308947 */ /* 0x010fea0003800000 */
        /* <DEDUP_REMOVED lines=12> */
.L_x_548:
[----:B------:R-:W-:Y:S01]  /*218d0*/  USHF.R.U64 UR10, UR14, UR18, UR15 ;  /* 0x000000120e0a7299 */ /* 0x000fe2000800120f */
[----:B------:R-:W4:Y:S01]  /*218e0*/  LDC.64 R22, c[0x0][0x640] ;  /* 0x00019000ff167b82 */ /* 0x000f220000000a00 */
[----:B------:R-:W-:Y:S01]  /*218f0*/  USHF.R.U32.HI UR6, URZ, UR18, UR15 ;  /* 0x000000123f067299 */ /* 0x000fe2000801160f */
[----:B--2---:R-:W-:Y:S02]  /*21900*/  IMAD.MOV R10, RZ, RZ, -R0 ;  /* 0x000000ffff0a7224 */ /* 0x004fe400078e0a00 */
[----:B-1----:R-:W-:Y:S01]  /*21910*/  IMAD.MOV.U32 R2, RZ, RZ, R11 ;  /* 0x000000ffff027224 */ /* 0x002fe200078e000b */
[----:B------:R-:W-:Y:S01]  /*21920*/  IADD3 R5, P0, RZ, -UR10, RZ ;  /* 0x8000000aff057c10 */ /* 0x000fe2000ff1e0ff */
[----:B---3--:R-:W-:Y:S02]  /*21930*/  IMAD R18, R9, R10, R8 ;  /* 0x0000000a09127224 */ /* 0x008fe400078e0208 */
[----:B------:R-:W1:Y:S02]  /*21940*/  LDC R4, c[0x0][0x618] ;  /* 0x00018600ff047b82 */ /* 0x000e640000000800 */
[----:B------:R-:W-:Y:S01]  /*21950*/  IMAD.X R3, RZ, RZ, ~UR6, P0 ;  /* 0x80000006ff037e24 */ /* 0x000fe200080e06ff */
[----:B------:R-:W-:-:S03]  /*21960*/  ULDC UR6, c[0x0][0x154] ;  /* 0x0000550000067ab9 */ /* 0x000fc60000000800 */
[-C--:B0-----:R-:W-:Y:S02]  /*21970*/  IMAD R0, R3, R6.reuse, RZ ;  /* 0x0000000603007224 */ /* 0x081fe400078e02ff */
[----:B------:R-:W0:Y:S01]  /*21980*/  LDC R14, c[0x0][0x608] ;  /* 0x00018200ff0e7b82 */ /* 0x000e220000000800 */
[----:B------:R-:W-:Y:S02]  /*21990*/  IMAD.MOV.U32 R3, RZ, RZ, R13 ;  /* 0x000000ffff037224 */ /* 0x000fe400078e000d */
[----:B------:R-:W-:-:S05]  /*219a0*/  IMAD.WIDE.U32 R2, R5, R6, R2 ;  /* 0x0000000605027225 */ /* 0x000fca00078e0002 */
[----:B------:R-:W2:Y:S01]  /*219b0*/  LDC R20, c[0x0][0x658] ;  /* 0x00019600ff147b82 */ /* 0x000ea20000000800 */
[----:B------:R-:W-:Y:S01]  /*219c0*/  IMAD R5, R5, R7, R0 ;  /* 0x0000000705057224 */ /* 0x000fe200078e0200 */
[----:B------:R-:W-:Y:S01]  /*219d0*/  I2FP.F32.U32 R0, R12 ;  /* 0x0000000c00007245 */ /* 0x000fe20000201000 */
[----:B------:R-:W-:Y:S01]  /*219e0*/  IMAD.MOV.U32 R7, RZ, RZ, 0x1 ;  /* 0x00000001ff077424 */ /* 0x000fe200078e00ff */
[----:B----4-:R-:W-:Y:S01]  /*219f0*/  ISETP.NE.U32.AND P0, PT, R22, RZ, PT ;  /* 0x000000ff1600720c */ /* 0x010fe20003f05070 */
[----:B------:R-:W-:Y:S02]  /*21a00*/  IMAD.IADD R3, R3, 0x1, R5 ;  /* 0x0000000103037824 */ /* 0x000fe400078e0205 */
[----:B------:R-:W-:Y:S01]  /*21a10*/  FMUL R0, R0, UR6 ;  /* 0x0000000600007c20 */ /* 0x000fe20008400000 */
[----:B------:R-:W3:Y:S01]  /*21a20*/  LDC R15, c[0x0][0x148] ;  /* 0x00005200ff0f7b82 */ /* 0x000ee20000000800 */
[----:B------:R-:W-:Y:S01]  /*21a30*/  ISETP.NE.AND.EX P0, PT, R23, RZ, PT, P0 ;  /* 0x000000ff1700720c */ /* 0x000fe20003f05300 */
[----:B------:R-:W-:Y:S01]  /*21a40*/  IMAD.MOV.U32 R5, RZ, RZ, -0x1 ;  /* 0xffffffffff057424 */ /* 0x000fe200078e00ff */
[-CC-:B-1----:R-:W-:Y:S01]  /*21a50*/  SHF.R.U64 R10, R2, R4.reuse, R3.reuse ;  /* 0x00000004020a7219 */ /* 0x182fe20000001203 */
[----:B------:R1:W4:Y:S01]  /*21a60*/  F2I.U32.TRUNC.NTZ R13, R0 ;  /* 0x00000000000d7305 */ /* 0x000322000020f000 */
[----:B------:R-:W-:-:S03]  /*21a70*/  SHF.R.U32.HI R3, RZ, R4, R3 ;  /* 0x00000004ff037219 */ /* 0x000fc60000011603 */
[----:B------:R-:W1:Y:S01]  /*21a80*/  LDC R16, c[0x0][0x600] ;  /* 0x00018000ff107b82 */ /* 0x000e620000000800 */
[-CC-:B0-----:R-:W-:Y:S02]  /*21a90*/  SHF.R.U64 R8, R10, R14.reuse, R3.reuse ;  /* 0x0000000e0a087219 */ /* 0x181fe40000001203 */
[----:B------:R-:W-:-:S05]  /*21aa0*/  SHF.R.U32.HI R3, RZ, R14, R3 ;  /* 0x0000000eff037219 */ /* 0x000fca0000011603 */
[----:B------:R-:W0:Y:S01]  /*21ab0*/  LDC R17, c[0x0][0x648] ;  /* 0x00019200ff117b82 */ /* 0x000e220000000800 */
[-CC-:B--2---:R-:W-:Y:S02]  /*21ac0*/  SHF.R.U64 R11, R8, R20.reuse, R3.reuse ;  /* 0x00000014080b7219 */ /* 0x184fe40000001203 */
[-C--:B------:R-:W-:Y:S02]  /*21ad0*/  SHF.L.U32 R5, R5, R20.reuse, RZ ;  /* 0x0000001405057219 */ /* 0x080fe400000006ff */
[-C--:B------:R-:W-:Y:S01]  /*21ae0*/  SHF.R.U32.HI R3, RZ, R20.reuse, R3 ;  /* 0x00000014ff037219 */ /* 0x080fe20000011603 */
[----:B------:R-:W-:Y:S01]  /*21af0*/  IMAD.MOV.U32 R2, RZ, RZ, R11 ;  /* 0x000000ffff027224 */ /* 0x000fe200078e000b */
[----:B------:R-:W-:Y:S01]  /*21b00*/  SHF.L.U32 R20, R7, R20, RZ ;  /* 0x0000001407147219 */ /* 0x000fe200000006ff */
[----:B------:R-:W2:Y:S01]  /*21b10*/  LDC R19, c[0x0][0x638] ;  /* 0x00018e00ff137b82 */ /* 0x000ea20000000800 */
[----:B------:R-:W-:-:S07]  /*21b20*/  LOP3.LUT R39, RZ, R5, RZ, 0x33, !PT ;  /* 0x00000005ff277212 */ /* 0x000fce00078e33ff */
[----:B------:R-:W0:Y:S01]  /*21b30*/  LDC R21, c[0x0][0x610] ;  /* 0x00018400ff157b82 */ /* 0x000e220000000800 */
[----:B----4-:R-:W-:Y:S05]  /*21b40*/  @!P0 BRA `(.L_x_549) ;  /* 0x0000000000288947 */ /* 0x010fea0003800000 */
[----:B-1----:R-:W1:Y:S02]  /*21b50*/  LDC R0, c[0x0][0x64c] ;  /* 0x00019300ff007b82 */ /* 0x002e640000000800 */
[----:B-1----:R-:W-:-:S05]  /*21b60*/  IADD3 R7, P0, R11, R0, RZ ;  /* 0x000000000b077210 */ /* 0x002fca0007f1e0ff */
        /* <DEDUP_REMOVED lines=8> */
.L_x_549:
[----:B01----:R-:W-:Y:S01]  /*21bf0*/  SHF.R.U64 R0, R2, R17, R3 ;  /* 0x0000001102007219 */ /* 0x003fe20000001203 */
[----:B------:R-:W-:Y:S01]  /*21c00*/  VIADD R3, R16, 0xffffffff ;  /* 0xffffffff10037836 */ /* 0x000fe20000000000 */
[----:B------:R-:W-:Y:S01]  /*21c10*/  LOP3.LUT R39, R8, R39, RZ, 0xc0, !PT ;  /* 0x0000002708277212 */ /* 0x000fe200078ec0ff */
[----:B------:R-:W-:Y:S02]  /*21c20*/  IMAD.MOV R13, RZ, RZ, -R13 ;  /* 0x000000ffff0d7224 */ /* 0x000fe400078e0a0d */
[----:B------:R-:W-:Y:S01]  /*21c30*/  IMAD.MOV R2, RZ, RZ, -R0 ;  /* 0x000000ffff027224 */ /* 0x000fe200078e0a00 */
[----:B------:R-:W-:Y:S01]  /*21c40*/  LOP3.LUT R3, R10, R3, RZ, 0xc0, !PT ;  /* 0x000000030a037212 */ /* 0x000fe200078ec0ff */
[----:B------:R-:W-:Y:S02]  /*21c50*/  IMAD R39, R20, R0, R39 ;  /* 0x0000000014277224 */ /* 0x000fe400078e0227 */
[----:B---3--:R-:W-:Y:S02]  /*21c60*/  @P4 IMAD R18, R15, R13, R12 ;  /* 0x0000000d0f124224 */ /* 0x008fe400078e020c */
[----:B--2---:R-:W-:-:S02]  /*21c70*/  IMAD R0, R2, R19, R11 ;  /* 0x0000001302007224 */ /* 0x004fc400078e020b */
[----:B------:R-:W-:Y:S02]  /*21c80*/  IMAD R39, R39, R21, R18 ;  /* 0x0000001527277224 */ /* 0x000fe400078e0212 */
[----:B------:R-:W-:Y:S02]  /*21c90*/  IMAD R2, R0, R16, R3 ;  /* 0x0000001000027224 */ /* 0x000fe400078e0203 */
[----:B------:R-:W-:-:S03]  /*21ca0*/  IMAD.MOV.U32 R4, RZ, RZ, 0x1 ;  /* 0x00000001ff047424 */ /* 0x000fc600078e00ff */
[----:B------:R-:W-:Y:S02]  /*21cb0*/  SEL R3, R2, R39, !P4 ;  /* 0x0000002702037207 */ /* 0x000fe40006000000 */
[----:B------:R-:W-:Y:S02]  /*21cc0*/  PRMT R0, R4, 0x7610, R0 ;  /* 0x0000761004007816 */ /* 0x000fe40000000000 */
[----:B------:R-:W-:Y:S01]  /*21cd0*/  SEL R39, R39, R2, !P4 ;  /* 0x0000000227277207 */ /* 0x000fe20006000000 */
[----:B------:R2:W-:Y:S06]  /*21ce0*/  STL [R1+0x460], R3 ;  /* 0x0004600301007387 */ /* 0x0005ec0000100800 */
.L_x_547:
[----:B------:R3:W-:Y:S01]  /*21cf0*/  STL [R1+0x464], R39 ;  /* 0x0004642701007387 */ /* 0x0007e20000100800 */
[----:B------:R-:W-:-:S13]  /*21d00*/  LOP3.LUT P0, RZ, R0, 0xff, RZ, 0xc0, !PT ;  /* 0x000000ff00ff7812 */ /* 0x000fda000780c0ff */
[----:B---3--:R-:W-:Y:S05]  /*21d10*/  @P0 BRA `(.L_x_550) ;  /* 0xfffffdf400200947 */ /* 0x008fea000383ffff */
[----:B------:R-:W-:Y:S05]  /*21d20*/  EXIT ;  /* 0x000000000000794d */ /* 0x000fea0003800000 */
.L_x_4:
[----:B------:R-:W2:Y:S01]  /*21d30*/  LDL R18, [R1+0x45c] ;  /* 0x00045c0001127983 */ /* 0x000ea20000100800 */
[----:B------:R-:W-:-:S03]  /*21d40*/  ULDC.64 UR4, c[0x0][0x650] ;  /* 0x0001940000047ab9 */ /* 0x000fc60000000a00 */
[----:B------:R-:W3:Y:S01]  /*21d50*/  LDL R19, [R1+0x458] ;  /* 0x0004580001137983 */ /* 0x000ee20000100800 */
[----:B------:R-:W-:Y:S01]  /*21d60*/  PRMT R0, RZ, 0x7610, R0 ;  /* 0x00007610ff007816 */ /* 0x000fe20000000000 */
[----:B------:R-:W-:Y:S02]  /*21d70*/  IMAD.MOV.U32 R5, RZ, RZ, -0x1 ;  /* 0xffffffffff057424 */ /* 0x000fe400078e00ff */
[----:B------:R-:W-:Y:S02]  /*21d80*/  IMAD.MOV.U32 R4, RZ, RZ, -0x1 ;  /* 0xffffffffff047424 */ /* 0x000fe400078e00ff */
[----:B------:R-:W-:Y:S01]  /*21d90*/  IMAD.MOV.U32 R10, RZ, RZ, -0x1 ;  /* 0xffffffffff0a7424 */ /* 0x000fe200078e00ff */
[----:B--2---:R-:W-:-:S04]  /*21da0*/  ISETP.GE.U32.AND P0, PT, R18, UR4, PT ;  /* 0x0000000412007c0c */ /* 0x004fc8000bf06070 */
[----:B---3--:R-:W-:-:S13]  /*21db0*/  ISETP.GE.U32.AND.EX P0, PT, R19, UR5, PT, P0 ;  /* 0x0000000513007c0c */ /* 0x008fda000bf06100 */
[----:B------:R-:W-:Y:S05]  /*21dc0*/  @P0 BRA `(.L_x_551) ;  /* 0x0000000400600947 */ /* 0x000fea0003800000 */
[----:B------:R-:W0:Y:S01]  /*21dd0*/  LDC.64 R12, c[0x0][0x628] ;  /* 0x00018a00ff0c7b82 */ /* 0x000e220000000a00 */
[----:B------:R-:W-:Y:S02]  /*21de0*/  IMAD.MOV.U32 R8, RZ, RZ, R18 ;  /* 0x000000ffff087224 */ /* 0x000fe400078e0012 */
[----:B------:R-:W-:-:S05]  /*21df0*/  IMAD.MOV.U32 R9, RZ, RZ, R19 ;  /* 0x000000ffff097224 */ /* 0x000fca00078e0013 */
[----:B------:R-:W1:Y:S08]  /*21e00*/  LDC R14, c[0x0][0x630] ;  /* 0x00018c00ff0e7b82 */ /* 0x000e700000000800 */
[----:B------:R-:W2:Y:S01]  /*21e10*/  LDC.64 R16, c[0x0][0x620] ;  /* 0x00018800ff107b82 */ /* 0x000ea20000000a00 */
[----:B0-----:R-:W-:-:S04]  /*21e20*/  ISETP.NE.U32.AND P0, PT, R12, RZ, PT ;  /* 0x000000ff0c00720c */ /* 0x001fc80003f05070 */
[----:B------:R-:W-:-:S13]  /*21e30*/  ISETP.NE.AND.EX P0, PT, R13, RZ, PT, P0 ;  /* 0x000000ff0d00720c */ /* 0x000fda0003f05300 */
[----:B-12---:R-:W-:Y:S05]  /*21e40*/  @!P0 BRA `(.L_x_552) ;  /* 0x0000000000288947 */ /* 0x006fea0003800000 */
[----:B------:R-:W0:Y:S02]  /*21e50*/  LDC R0, c[0x0][0x634] ;  /* 0x00018d00ff007b82 */ /* 0x000e240000000800 */
[----:B0-----:R-:W-:-:S05]  /*21e60*/  IADD3 R9, P0, R18, R0, RZ ;  /* 0x0000000012097210 */ /* 0x001fca0007f1e0ff */
        /* <DEDUP_REMOVED lines=8> */
.L_x_552:
[-CC-:B------:R-:W-:Y:S01]  /*21ef0*/  SHF.R.U64 R10, R8, R14.reuse, R9.reuse ;  /* 0x0000000e080a7219 */ /* 0x180fe20000001209 */
[----:B------:R-:W0:Y:S01]  /*21f00*/  LDC R6, c[0x0][0x618] ;  /* 0x00018600ff067b82 */ /* 0x000e220000000800 */
[----:B------:R-:W-:Y:S01]  /*21f10*/  SHF.R.U32.HI R0, RZ, R14, R9 ;  /* 0x0000000eff007219 */ /* 0x000fe20000011609 */
[----:B------:R-:W-:Y:S01]  /*21f20*/  ULDC UR4, c[0x0][0x150] ;  /* 0x0000540000047ab9 */ /* 0x000fe20000000800 */
[----:B------:R-:W-:Y:S01]  /*21f30*/  IADD3 R3, P0, RZ, -R10, RZ ;  /* 0x8000000aff037210 */ /* 0x000fe20007f1e0ff */
[----:B------:R-:W-:Y:S01]  /*21f40*/  IMAD.MOV.U32 R4, RZ, RZ, R18 ;  /* 0x000000ffff047224 */ /* 0x000fe200078e0012 */
[----:B------:R-:W-:Y:S01]  /*21f50*/  I2FP.F32.U32 R8, R2 ;  /* 0x0000000200087245 */ /* 0x000fe20000201000 */
[----:B------:R-:W-:Y:S02]  /*21f60*/  IMAD.MOV.U32 R5, RZ, RZ, R19 ;  /* 0x000000ffff057224 */ /* 0x000fe400078e0013 */
[----:B------:R-:W1:Y:S01]  /*21f70*/  LDC.64 R20, c[0x0][0x640] ;  /* 0x00019000ff147b82 */ /* 0x000e620000000a00 */
[----:B------:R-:W-:-:S02]  /*21f80*/  IMAD.X R7, RZ, RZ, ~R0, P0 ;  /* 0x000000ffff077224 */ /* 0x000fc400000e0e00 */
[----:B------:R-:W-:Y:S01]  /*21f90*/  FMUL R9, R8, UR4 ;  /* 0x0000000408097c20 */ /* 0x000fe20008400000 */
[----:B------:R-:W-:Y:S01]  /*21fa0*/  IMAD.WIDE.U32 R4, R3, R16, R4 ;  /* 0x0000001003047225 */ /* 0x000fe200078e0004 */
[----:B------:R-:W-:-:S03]  /*21fb0*/  ULDC UR4, c[0x0][0x154] ;  /* 0x0000550000047ab9 */ /* 0x000fc60000000800 */
[----:B------:R-:W-:Y:S01]  /*21fc0*/  IMAD R0, R7, R16, RZ ;  /* 0x0000001007007224 */ /* 0x000fe200078e02ff */
[----:B------:R-:W2:Y:S01]  /*21fd0*/  LDC R13, c[0x0][0x144] ;  /* 0x00005100ff0d7b82 */ /* 0x000ea20000000800 */
[----:B------:R-:W3:Y:S02]  /*21fe0*/  F2I.U32.TRUNC.NTZ R9, R9 ;  /* 0x0000000900097305 */ /* 0x000ee4000020f000 */
[----:B------:R-:W-:-:S04]  /*21ff0*/  IMAD R3, R3, R17, R0 ;  /* 0x0000001103037224 */ /* 0x000fc800078e0200 */
[----:B------:R-:W-:Y:S01]  /*22000*/  IMAD.IADD R3, R5, 0x1, R3 ;  /* 0x0000000105037824 */ /* 0x000fe200078e0203 */
[----:B------:R-:W4:Y:S04]  /*22010*/  LDC R12, c[0x0][0x608] ;  /* 0x00018200ff0c7b82 */ /* 0x000f280000000800 */
[-C--:B0-----:R-:W-:Y:S02]  /*22020*/  SHF.R.U64 R8, R4, R6.reuse, R3 ;  /* 0x0000000604087219 */ /* 0x081fe40000001203 */
[----:B------:R-:W-:Y:S02]  /*22030*/  I2FP.F32.U32 R4, R11 ;  /* 0x0000000b00047245 */ /* 0x000fe40000201000 */
[----:B------:R-:W0:Y:S01]  /*22040*/  LDC R7, c[0x0][0x658] ;  /* 0x00019600ff077b82 */ /* 0x000e220000000800 */
[----:B-1----:R-:W-:Y:S01]  /*22050*/  ISETP.NE.U32.AND P0, PT, R20, RZ, PT ;  /* 0x000000ff1400720c */ /* 0x002fe20003f05070 */
[----:B---3--:R-:W-:Y:S01]  /*22060*/  IMAD.MOV R0, RZ, RZ, -R9 ;  /* 0x000000ffff007224 */ /* 0x008fe200078e0a09 */
[----:B------:R-:W-:Y:S01]  /*22070*/  SHF.R.U32.HI R3, RZ, R6, R3 ;  /* 0x00000006ff037219 */ /* 0x000fe20000011603 */
[----:B------:R-:W-:Y:S01]  /*22080*/  FMUL R4, R4, UR4 ;  /* 0x0000000404047c20 */ /* 0x000fe20008400000 */
[----:B------:R-:W-:Y:S01]  /*22090*/  ISETP.NE.AND.EX P0, PT, R21, RZ, PT, P0 ;  /* 0x000000ff1500720c */ /* 0x000fe20003f05300 */
[----:B------:R-:W-:-:S02]  /*220a0*/  IMAD.MOV.U32 R6, RZ, RZ, -0x1 ;  /* 0xffffffffff067424 */ /* 0x000fc400078e00ff */
[----:B------:R-:W1:Y:S01]  /*220b0*/  LDC R14, c[0x0][0x148] ;  /* 0x00005200ff0e7b82 */ /* 0x000e620000000800 */
[----:B--2---:R-:W-:Y:S02]  /*220c0*/  IMAD R18, R13, R0, R2 ;  /* 0x000000000d127224 */ /* 0x004fe400078e0202 */
[----:B------:R-:W-:-:S05]  /*220d0*/  IMAD.MOV.U32 R2, RZ, RZ, 0x1 ;  /* 0x00000001ff027424 */ /* 0x000fca00078e00ff */
[----:B------:R-:W2:Y:S01]  /*220e0*/  LDC R16, c[0x0][0x600] ;  /* 0x00018000ff107b82 */ /* 0x000ea20000000800 */
[-CC-:B----4-:R-:W-:Y:S02]  /*220f0*/  SHF.R.U64 R13, R8, R12.reuse, R3.reuse ;  /* 0x0000000c080d7219 */ /* 0x190fe40000001203 */
[----:B------:R-:W-:Y:S02]  /*22100*/  SHF.R.U32.HI R0, RZ, R12, R3 ;  /* 0x0000000cff007219 */ /* 0x000fe40000011603 */
[----:B------:R3:W4:Y:S03]  /*22110*/  F2I.U32.TRUNC.NTZ R12, R4 ;  /* 0x00000004000c7305 */ /* 0x000726000020f000 */
[----:B------:R-:W1:Y:S01]  /*22120*/  LDC R17, c[0x0][0x648] ;  /* 0x00019200ff117b82 */ /* 0x000e620000000800 */
[-C--:B0-----:R-:W-:Y:S02]  /*22130*/  SHF.R.U64 R15, R13, R7.reuse, R0 ;  /* 0x000000070d0f7219 */ /* 0x081fe40000001200 */
[----:B------:R-:W-:-:S02]  /*22140*/  SHF.L.U32 R6, R6, R7, RZ ;  /* 0x0000000706067219 */ /* 0x000fc400000006ff */
[-C--:B------:R-:W-:Y:S01]  /*22150*/  SHF.L.U32 R22, R2, R7.reuse, RZ ;  /* 0x0000000702167219 */ /* 0x080fe200000006ff */
[----:B------:R-:W-:Y:S01]  /*22160*/  IMAD.MOV.U32 R2, RZ, RZ, R15 ;  /* 0x000000ffff027224 */ /* 0x000fe200078e000f */
[----:B------:R-:W-:Y:S01]  /*22170*/  SHF.R.U32.HI R3, RZ, R7, R0 ;  /* 0x00000007ff037219 */ /* 0x000fe20000011600 */
[----:B------:R-:W0:Y:S01]  /*22180*/  LDC R19, c[0x0][0x638] ;  /* 0x00018e00ff137b82 */ /* 0x000e220000000800 */
[----:B------:R-:W-:-:S07]  /*22190*/  LOP3.LUT R24, RZ, R6, RZ, 0x33, !PT ;  /* 0x00000006ff187212 */ /* 0x000fce00078e33ff */
        /* <DEDUP_REMOVED lines=12> */
.L_x_553:
[----:B-1----:R-:W-:Y:S01]  /*22260*/  SHF.R.U64 R3, R2, R17, R3 ;  /* 0x0000001102037219 */ /* 0x002fe20000001203 */
[----:B--2---:R-:W-:Y:S01]  /*22270*/  VIADD R7, R16, 0xffffffff ;  /* 0xffffffff10077836 */ /* 0x004fe20000000000 */
[----:B------:R-:W-:Y:S01]  /*22280*/  LOP3.LUT R0, R13, R24, RZ, 0xc0, !PT ;  /* 0x000000180d007212 */ /* 0x000fe200078ec0ff */
[----:B------:R-:W-:Y:S02]  /*22290*/  IMAD.MOV R12, RZ, RZ, -R12 ;  /* 0x000000ffff0c7224 */ /* 0x000fe400078e0a0c */
[----:B------:R-:W-:Y:S02]  /*222a0*/  IMAD.MOV R2, RZ, RZ, -R3 ;  /* 0x000000ffff027224 */ /* 0x000fe400078e0a03 */
[----:B------:R-:W-:Y:S01]  /*222b0*/  IMAD R5, R22, R3, R0 ;  /* 0x0000000316057224 */ /* 0x000fe200078e0200 */
[----:B------:R-:W-:Y:S01]  /*222c0*/  LOP3.LUT R3, R8, R7, RZ, 0xc0, !PT ;  /* 0x0000000708037212 */ /* 0x000fe200078ec0ff */
[----:B------:R-:W-:Y:S02]  /*222d0*/  @P4 IMAD R18, R14, R12, R11 ;  /* 0x0000000c0e124224 */ /* 0x000fe400078e020b */
[----:B0-----:R-:W-:-:S02]  /*222e0*/  IMAD R0, R2, R19, R15 ;  /* 0x0000001302007224 */ /* 0x001fc400078e020f */
[----:B------:R-:W-:Y:S02]  /*222f0*/  IMAD.MOV.U32 R4, RZ, RZ, 0x1 ;  /* 0x00000001ff047424 */ /* 0x000fe400078e00ff */
[----:B------:R-:W-:Y:S02]  /*22300*/  IMAD R5, R5, R23, R18 ;  /* 0x0000001705057224 */ /* 0x000fe400078e0212 */
[----:B------:R-:W-:Y:S01]  /*22310*/  IMAD R2, R0, R16, R3 ;  /* 0x0000001000027224 */ /* 0x000fe200078e0203 */
[----:B------:R-:W-:-:S04]  /*22320*/  PRMT R0, R4, 0x7610, R0 ;  /* 0x0000761004007816 */ /* 0x000fc80000000000 */
[----:B------:R-:W-:Y:S02]  /*22330*/  SEL R4, R2, R5, !P4 ;  /* 0x0000000502047207 */ /* 0x000fe40006000000 */
[----:B------:R-:W-:-:S07]  /*22340*/  SEL R5, R5, R2, !P4 ;  /* 0x0000000205057207 */ /* 0x000fce0006000000 */
.L_x_551:
[----:B------:R-:W-:-:S08]  /*22350*/  NOP ;  /* 0x0000000000007918 */ /* 0x000fd00000000000 */
[----:B------:R-:W0:-:S00]  /*22360*/  USETMAXREG.DEALLOC.CTAPOOL 0x18 ;  /* 0x00000018000079c8 */ /* 0x000e0000080e0500 */
[----:B------:R-:W-:-:S13]  /*22370*/  ISETP.NE.AND P0, PT, RZ, UR8, PT ;  /* 0x00000008ff007c0c */ /* 0x000fda000bf05270 */
[----:B------:R-:W-:Y:S05]  /*22380*/  @P0 EXIT ;  /* 0x000000000000094d */ /* 0x000fea0003800000 */
[----:B0-----:R-:W-:Y:S01]  /*22390*/  LOP3.LUT P0, RZ, R0, 0xff, RZ, 0xc0, !PT ;  /* 0x000000ff00ff7812 */ /* 0x001fe2000780c0ff */
[----:B------:R-:W-:Y:S02]  /*223a0*/  IMAD.MOV.U32 R6, RZ, RZ, 0x1 ;  /* 0x00000001ff067424 */ /* 0x000fe400078e00ff */
[----:B------:R-:W-:-:S10]  /*223b0*/  IMAD.MOV.U32 R7, RZ, RZ, RZ ;  /* 0x000000ffff077224 */ /* 0x000fd400078e00ff */
[----:B------:R-:W-:Y:S05]  /*223c0*/  @!P0 BRA `(.L_x_554) ;  /* 0x0000000c00448947 */ /* 0x000fea0003800000 */
[----:B------:R-:W0:Y:S01]  /*223d0*/  LDC R0, c[0x0][0x28c] ;  /* 0x0000a300ff007b82 */ /* 0x000e220000000800 */
[----:B------:R-:W1:Y:S01]  /*223e0*/  S2R R2, SR_TID.X ;  /* 0x0000000000027919 */ /* 0x000e620000002100 */
[----:B------:R-:W-:Y:S01]  /*223f0*/  ULDC UR5, c[0x0][0x658] ;  /* 0x0001960000057ab9 */ /* 0x000fe20000000800 */
[----:B------:R-:W-:Y:S01]  /*22400*/  UMOV UR7, 0xffffffff ;  /* 0xffffffff00077882 */ /* 0x000fe20000000000 */
[----:B------:R-:W-:Y:S01]  /*22410*/  ULDC UR6, c[0x0][0xc] ;  /* 0x0000030000067ab9 */ /* 0x000fe20000000800 */
[----:B------:R-:W-:Y:S01]  /*22420*/  USHF.L.U32 UR8, UR7, UR5, URZ ;  /* 0x0000000507087299 */ /* 0x000fe2000800063f */
[----:B------:R-:W-:Y:S01]  /*22430*/  BSSY B0, `(.L_x_554) ;  /* 0x00000ca000007945 */ /* 0x000fe20003800000 */
[----:B------:R-:W-:Y:S01]  /*22440*/  UMOV UR9, 0x1 ;  /* 0x0000000100097882 */ /* 0x000fe20000000000 */
[----:B------:R-:W-:Y:S01]  /*22450*/  ULDC UR7, c[0x0][0x10] ;  /* 0x0000040000077ab9 */ /* 0x000fe20000000800 */
[----:B------:R-:W-:Y:S01]  /*22460*/  USHF.L.U32 UR18, UR9, UR5, URZ ;  /* 0x0000000509127299 */ /* 0x000fe2000800063f */
[----:B------:R-:W-:Y:S01]  /*22470*/  IMAD.MOV.U32 R9, RZ, RZ, 0x1 ;  /* 0x00000001ff097424 */ /* 0x000fe200078e00ff */
[----:B------:R-:W-:Y:S01]  /*22480*/  UIMAD.WIDE.U32 UR6, UR6, UR7, URZ ;  /* 0x00000007060672a5 */ /* 0x000fe2000f8e003f */
[----:B------:R-:W-:Y:S01]  /*22490*/  IMAD.MOV.U32 R6, RZ, RZ, 0x1 ;  /* 0x00000001ff067424 */ /* 0x000fe200078e00ff */
[----:B------:R-:W-:Y:S01]  /*224a0*/  ULDC UR5, c[0x0][0x14] ;  /* 0x0000050000057ab9 */ /* 0x000fe20000000800 */
[----:B------:R-:W-:Y:S01]  /*224b0*/  IMAD.MOV.U32 R7, RZ, RZ, RZ ;  /* 0x000000ffff077224 */ /* 0x000fe200078e00ff */
[----:B------:R-:W-:-:S02]  /*224c0*/  UIMAD.WIDE.U32 UR20, UR6, UR5, URZ ;  /* 0x00000005061472a5 */ /* 0x000fc4000f8e003f */
[----:B------:R-:W-:Y:S01]  /*224d0*/  UIMAD UR16, UR7, UR5, URZ ;  /* 0x00000005071072a4 */ /* 0x000fe2000f8e023f */
[----:B------:R-:W-:Y:S01]  /*224e0*/  ULDC UR4, c[0x0][0x600] ;  /* 0x0001800000047ab9 */ /* 0x000fe20000000800 */
[----:B------:R-:W-:Y:S02]  /*224f0*/  ULOP3.LUT UR24, UR13, 0x2, URZ, 0xfc, !UPT ;  /* 0x000000020d187892 */ /* 0x000fe4000f8efc3f */
[----:B------:R-:W-:Y:S01]  /*22500*/  UIADD3 UR4, UR4, -0x1, URZ ;  /* 0xffffffff04047890 */ /* 0x000fe2000fffe03f */
[----:B0-----:R-:W-:Y:S01]  /*22510*/  VIADD R0, R0, 0x1f ;  /* 0x0000001f00007836 */ /* 0x001fe20000000000 */
[----:B------:R-:W-:Y:S02]  /*22520*/  ULOP3.LUT UR17, URZ, UR8, URZ, 0x33, !UPT ;  /* 0x000000083f117292 */ /* 0x000fe4000f8e333f */
[----:B------:R-:W-:Y:S02]  /*22530*/  UIADD3 UR16, UR21, UR16, URZ ;  /* 0x0000001015107290 */ /* 0x000fe4000fffe03f */
[----:B------:R-:W-:Y:S01]  /*22540*/  SHF.R.S32.HI R3, RZ, 0x1f, R0 ;  /* 0x0000001fff037819 */ /* 0x000fe20000011400 */
[----:B------:R-:W-:-:S03]  /*22550*/  ULDC.64 UR22, c[0x0][0x198] ;  /* 0x0000660000167ab9 */ /* 0x000fc60000000a00 */
[----:B------:R-:W-:Y:S02]  /*22560*/  LEA.HI R0, R3, R0, RZ, 0x5 ;  /* 0x0000000003007211 */ /* 0x000fe400078f28ff */
[C---:B-1----:R-:W-:Y:S02]  /*22570*/  LOP3.LUT P2, RZ, R2.reuse, 0x7f, RZ, 0xc0, !PT ;  /* 0x0000007f02ff7812 */ /* 0x042fe4000784c0ff */
[----:B------:R-:W-:Y:S02]  /*22580*/  SHF.R.S32.HI R0, RZ, 0x5, R0 ;  /* 0x00000005ff007819 */ /* 0x000fe40000011400 */
[----:B------:R-:W-:-:S03]  /*22590*/  LOP3.LUT P0, RZ, R2, 0x1f, RZ, 0xc0, !PT ;  /* 0x0000001f02ff7812 */ /* 0x000fc6000780c0ff */
[----:B------:R-:W-:Y:S01]  /*225a0*/  VIADD R14, R0, 0x1 ;  /* 0x00000001000e7836 */ /* 0x000fe20000000000 */
[----:B------:R-:W-:-:S13]  /*225b0*/  PLOP3.LUT P0, PT, P0, P2, PT, 0x8a, 0x0 ;  /* 0x000000000000781c */ /* 0x000fda0000705172 */
.L_x_566:
[----:B------:R-:W-:-:S03]  /*225c0*/  UMOV UR5, 0xffffffff ;  /* 0xffffffff00057882 */ /* 0x000fc60000000000 */
[----:B------:R-:W-:Y:S05]  /*225d0*/  BRA.DIV UR5, `(.L_x_555) ;  /* 0x0000001605247947 */ /* 0x000fea000b800000 */
[----:B------:R-:W-:-:S13]  /*225e0*/  ELECT P1, URZ, PT ;  /* 0x00000000003f782f */ /* 0x000fda0003820000 */
.L_x_587:
[----:B------:R-:W0:Y:S01]  /*225f0*/  LDC R2, c[0x0][0x28c] ;  /* 0x0000a300ff027b82 */ /* 0x000e220000000800 */
[----:B------:R-:W-:Y:S01]  /*22600*/  BSSY B1, `(.L_x_556) ;  /* 0x0000035000017945 */ /* 0x000fe20003800000 */
[----:B0-----:R-:W-:-:S13]  /*22610*/  ISETP.LT.OR P1, PT, R2, 0x1, !P1 ;  /* 0x000000010200780c */ /* 0x001fda0004f21670 */
[----:B------:R-:W-:Y:S05]  /*22620*/  @P1 BRA `(.L_x_557) ;  /* 0x0000000000c81947 */ /* 0x000fea0003800000 */
[----:B------:R-:W-:Y:S02]  /*22630*/  IMAD.SHL.U32 R4, R4, 0x100, RZ ;  /* 0x0000010004047824 */ /* 0x000fe400078e00ff */
[----:B------:R-:W-:Y:S02]  /*22640*/  IMAD.SHL.U32 R5, R5, 0x100, RZ ;  /* 0x0000010005057824 */ /* 0x000fe400078e00ff */
[----:B------:R-:W-:Y:S02]  /*22650*/  IMAD.MOV.U32 R13, RZ, RZ, RZ ;  /* 0x000000ffff0d7224 */ /* 0x000fe400078e00ff */
[----:B------:R-:W-:Y:S02]  /*22660*/  IMAD.MOV.U32 R3, RZ, RZ, R14 ;  /* 0x000000ffff037224 */ /* 0x000fe400078e000e */
[----:B------:R-:W-:Y:S02]  /*22670*/  IMAD.MOV.U32 R2, RZ, RZ, R6 ;  /* 0x000000ffff027224 */ /* 0x000fe400078e0006 */
[----:B------:R-:W-:-:S07]  /*22680*/  IMAD.MOV.U32 R8, RZ, RZ, R7 ;  /* 0x000000ffff087224 */ /* 0x000fce00078e0007 */
.L_x_561:
[----:B------:R-:W0:Y:S01]  /*22690*/  S2R R12, SR_CgaCtaId ;  /* 0x00000000000c7919 */ /* 0x000e220000008800 */
[----:B------:R-:W-:-:S04]  /*226a0*/  MOV R11, 0x400 ;  /* 0x00000400000b7802 */ /* 0x000fc80000000f00 */
[----:B0-----:R-:W-:Y:S02]  /*226b0*/  LEA R15, R12, R11, 0x18 ;  /* 0x0000000b0c0f7211 */ /* 0x001fe400078ec0ff */
[----:B------:R-:W-:Y:S01]  /*226c0*/  SHF.L.U32 R11, R2, 0x1f, RZ ;  /* 0x0000001f020b7819 */ /* 0x000fe200000006ff */
[----:B------:R-:W0:Y:S02]  /*226d0*/  @!P2 LDC R12, c[0x0][0x500] ;  /* 0x00014000ff0cab82 */ /* 0x000e240000000800 */
[----:B------:R-:W-:-:S04]  /*226e0*/  IMAD R16, R8, 0x8, R15 ;  /* 0x0000000808107824 */ /* 0x000fc800078e020f */
[----:B------:R-:W1:Y:S02]  /*226f0*/  SYNCS.PHASECHK.TRANS64.TRYWAIT P1, [R16+URZ+0x70], R11 ;  /* 0x0000700b100075a7 */ /* 0x000e64000802017f */
[----:B-1----:R-:W-:Y:S05]  /*22700*/  @!P1 BRA `(.L_x_558) ;  /* 0x0000001000f89947 */ /* 0x002fea0003800000 */
.L_x_588:
[----:B------:R-:W-:Y:S01]  /*22710*/  UPRMT UR5, UR24, 0x9910, URZ ;  /* 0x0000991018057896 */ /* 0x000fe2000800003f */
[----:B0-----:R0:W-:Y:S03]  /*22720*/  @!P2 SYNCS.ARRIVE.TRANS64 RZ, [R16+URZ], R12 ;  /* 0x0000000c10ffa9a7 */ /* 0x0011e6000800003f */
[----:B------:R-:W-:-:S06]  /*22730*/  UISETP.NE.AND UP0, UPT, UR5, 0x2, UPT ;  /* 0x000000020500788c */ /* 0x000fcc000bf05270 */
[----:B------:R-:W-:-:S13]  /*22740*/  PLOP3.LUT P1, PT, PT, PT, UP0, 0x80, 0x0 ;  /* 0x000000000000781c */ /* 0x000fda0003f2f008 */
[----:B0-----:R-:W-:Y:S05]  /*22750*/  @P1 BRA `(.L_x_559) ;  /* 0x0000000000041947 */ /* 0x001fea0003800000 */
[----:B------:R-:W-:Y:S01]  /*22760*/  BPT.TRAP 0x1 ;  /* 0x000000040000795c */ /* 0x000fe20000300000 */
.L_x_559:
[----:B------:R-:W-:Y:S05]  /*22770*/  @P0 BRA `(.L_x_560) ;  /* 0x0000000000040947 */ /* 0x000fea0003800000 */
[----:B------:R-:W-:Y:S01]  /*22780*/  BPT.TRAP 0x1 ;  /* 0x000000040000795c */ /* 0x000fe20000300000 */
.L_x_560:
[----:B------:R-:W-:Y:S01]  /*22790*/  IMAD R15, R8, 0x2000, R15 ;  /* 0x00002000080f7824 */ /* 0x000fe200078e020f */
[----:B------:R-:W-:Y:S01]  /*227a0*/  R2UR UR9, R16 ;  /* 0x00000000100972ca */ /* 0x000fe200000e0000 */
[----:B------:R-:W-:Y:S01]  /*227b0*/  VIADD R3, R3, 0xffffffff ;  /* 0xffffffff03037836 */ /* 0x000fe20000000000 */
[----:B------:R-:W-:Y:S01]  /*227c0*/  UIADD3 UR6, UP0, UR22, 0xf0, URZ ;  /* 0x000000f016067890 */ /* 0x000fe2000ff1e03f */
[----:B------:R-:W-:Y:S01]  /*227d0*/  R2UR UR11, R5 ;  /* 0x00000000050b72ca */ /* 0x000fe200000e0000 */
[----:B------:R-:W-:Y:S01]  /*227e0*/  UIADD3 UR26, UP1, UR22, 0x1f0, URZ ;  /* 0x000001f0161a7890 */ /* 0x000fe2000ff3e03f */
[----:B------:R-:W-:Y:S01]  /*227f0*/  R2UR UR5, R15 ;  /* 0x000000000f0572ca */ /* 0x000fe200000e0000 */
[----:B------:R-:W-:Y:S01]  /*22800*/  UIADD3.X UR7, URZ, UR23, URZ, UP0, !UPT ;  /* 0x000000173f077290 */ /* 0x000fe200087fe43f */
[----:B------:R-:W-:Y:S01]  /*22810*/  R2UR UR10, R13 ;  /* 0x000000000d0a72ca */ /* 0x000fe200000e0000 */
[----:B------:R-:W-:Y:S01]  /*22820*/  VIADD R8, R8, 0x1 ;  /* 0x0000000108087836 */ /* 0x000fe20000000000 */
[----:B------:R-:W-:Y:S01]  /*22830*/  R2UR UR12, R10 ;  /* 0x000000000a0c72ca */ /* 0x000fe200000e0000 */
[----:B------:R-:W-:Y:S01]  /*22840*/  UIADD3.X UR27, URZ, UR23, URZ, UP1, !UPT ;  /* 0x000000173f1b7290 */ /* 0x000fe20008ffe43f */
[----:B------:R-:W-:Y:S01]  /*22850*/  R2UR UR19, R4 ;  /* 0x00000000041372ca */ /* 0x000fe200000e0000 */
[----:B------:R-:W-:Y:S01]  /*22860*/  UMOV UR14, 0x0 ;  /* 0x00000000000e7882 */ /* 0x000fe20000000000 */
[----:B------:R-:W-:Y:S01]  /*22870*/  ISETP.GT.AND P3, PT, R3, 0x1, PT ;  /* 0x000000010300780c */ /* 0x000fe20003f64270 */
[----:B------:R-:W-:Y:S01]  /*22880*/  UMOV UR15, 0x10000000 ;  /* 0x10000000000f7882 */ /* 0x000fe20000000000 */
[----:B------:R-:W-:Y:S01]  /*22890*/  ISETP.NE.AND P1, PT, R8, 0xe, PT ;  /* 0x0000000e0800780c */ /* 0x000fe20003f25270 */
[----:B------:R-:W-:-:S02]  /*228a0*/  VIADD R13, R13, 0x20 ;  /* 0x000000200d0d7836 */ /* 0x000fc40000000000 */
[----:B------:R-:W-:Y:S01]  /*228b0*/  UIADD3 UR8, UR5, 0x200, URZ ;  /* 0x0000020005087890 */ /* 0x000fe2000fffe03f */
[----:B-1----:R-:W-:Y:S01]  /*228c0*/  SEL R11, RZ, 0x1, P1 ;  /* 0x00000001ff0b7807 */ /* 0x002fe20000800000 */
[----:B------:R-:W-:Y:S01]  /*228d0*/  UIADD3 UR5, UR5, 0x1c200, URZ ;  /* 0x0001c20005057890 */ /* 0x000fe2000fffe03f */
[----:B------:R-:W-:Y:S02]  /*228e0*/  SEL R8, R8, RZ, P1 ;  /* 0x000000ff08087207 */ /* 0x000fe40000800000 */
[----:B------:R-:W-:-:S04]  /*228f0*/  LOP3.LUT R2, R2, R11, RZ, 0x3c, !PT ;  /* 0x0000000b02027212 */ /* 0x000fc800078e3cff */
[----:B------:R0:W-:Y:S02]  /*22900*/  UTMALDG.3D [UR8], [UR6], desc[UR14] ;  /* 0x00000e08060075b4 */ /* 0x0001e40008011000 */
[----:B0-----:R-:W-:Y:S01]  /*22910*/  UMOV UR8, UR5 ;  /* 0x0000000500087c82 */ /* 0x001fe20008000000 */
[----:B------:R-:W-:Y:S02]  /*22920*/  UMOV UR11, UR19 ;  /* 0x00000013000b7c82 */ /* 0x000fe40008000000 */
[----:B------:R0:W-:Y:S02]  /*22930*/  UTMALDG.3D [UR8], [UR26], desc[UR14] ;  /* 0x00000e081a0075b4 */ /* 0x0001e40008011000 */
[----:B0-----:R-:W-:Y:S05]  /*22940*/  @P3 BRA `(.L_x_561) ;  /* 0xfffffffc00503947 */ /* 0x001fea000383ffff */
.L_x_557:
[----:B------:R-:W-:Y:S05]  /*22950*/  BSYNC B1 ;  /* 0x0000000000017941 */ /* 0x000fea0003800000 */
.L_x_556:
[----:B------:R-:W2:Y:S01]  /*22960*/  LDL.LU R16, [R1+0x458] ;  /* 0x0004580001107983 */ /* 0x000ea20000300800 */
[----:B------:R-:W-:Y:S01]  /*22970*/  LOP3.LUT P1, RZ, R9, 0xff, RZ, 0xc0, !PT ;  /* 0x000000ff09ff7812 */ /* 0x000fe2000782c0ff */
[C---:B------:R-:W-:Y:S01]  /*22980*/  IMAD.IADD R4, R0.reuse, 0x1, R7 ;  /* 0x0000000100047824 */ /* 0x040fe200078e0207 */
[----:B------:R-:W-:Y:S01]  /*22990*/  ULDC.64 UR6, c[0x0][0x650] ;  /* 0x0001940000067ab9 */ /* 0x000fe20000000a00 */
[----:B------:R-:W3:Y:S01]  /*229a0*/  LDL.LU R15, [R1+0x45c] ;  /* 0x00045c00010f7983 */ /* 0x000ee20000300800 */
[----:B------:R-:W-:Y:S01]  /*229b0*/  ISETP.GE.U32.AND P3, PT, R0, 0xe, PT ;  /* 0x0000000e0000780c */ /* 0x000fe20003f66070 */
[----:B------:R-:W-:Y:S01]  /*229c0*/  BSSY B1, `(.L_x_562) ;  /* 0x000006e000017945 */ /* 0x000fe20003800000 */
[----:B------:R-:W-:Y:S01]  /*229d0*/  IMAD.MOV.U32 R10, RZ, RZ, -0x1 ;  /* 0xffffffffff0a7424 */ /* 0x000fe200078e00ff */
[----:B------:R-:W-:-:S06]  /*229e0*/  PRMT R9, RZ, 0x7610, R9 ;  /* 0x00007610ff097816 */ /* 0x000fcc0000000009 */
[----:B------:R-:W0:Y:S01]  /*229f0*/  @P1 S2R R3, SR_CgaCtaId ;  /* 0x0000000000031919 */ /* 0x000e220000008800 */
[----:B------:R-:W-:-:S04]  /*22a00*/  @P1 MOV R2, 0x400 ;  /* 0x0000040000021802 */ /* 0x000fc80000000f00 */
[----:B0-----:R-:W-:-:S04]  /*22a10*/  @P1 LEA R2, R3, R2, 0x18 ;  /* 0x0000000203021211 */ /* 0x001fc800078ec0ff */
[----:B------:R0:W-:Y:S01]  /*22a20*/  @P1 SYNCS.ARRIVE.TRANS64.A1T0 RZ, [R2+URZ+0xf8], RZ ;  /* 0x0000f8ff02ff19a7 */ /* 0x0001e2000810003f */
[----:B------:R-:W-:-:S04]  /*22a30*/  ISETP.GT.U32.AND P1, PT, R4, 0xd, PT ;  /* 0x0000000d0400780c */ /* 0x000fc80003f24070 */
[----:B------:R-:W-:Y:S02]  /*22a40*/  ISETP.LT.U32.AND P1, PT, R0, 0xe, P1 ;  /* 0x0000000e0000780c */ /* 0x000fe40000f21070 */
[----:B0-----:R-:W-:-:S05]  /*22a50*/  SHF.R.U32.HI R2, RZ, 0x1, R4 ;  /* 0x00000001ff027819 */ /* 0x001fca0000011604 */
[----:B------:R-:W-:-:S05]  /*22a60*/  IMAD.WIDE.U32 R2, R2, -0x6db6db6d, RZ ;  /* 0x9249249302027825 */ /* 0x000fca00078e00ff */
[----:B------:R-:W-:Y:S02]  /*22a70*/  SHF.R.U32.HI R5, RZ, 0x2, R3 ;  /* 0x00000002ff057819 */ /* 0x000fe40000011603 */
[----:B------:R-:W-:Y:S02]  /*22a80*/  SEL R3, RZ, 0x1, !P1 ;  /* 0x00000001ff037807 */ /* 0x000fe40004800000 */
[----:B------:R-:W-:Y:S01]  /*22a90*/  PRMT R2, RZ, 0x7610, R2 ;  /* 0x00007610ff027816 */ /* 0x000fe20000000002 */
[----:B------:R-:W-:Y:S01]  /*22aa0*/  IMAD R7, R5, -0xe, R4 ;  /* 0xfffffff205077824 */ /* 0x000fe200078e0204 */
[----:B------:R-:W-:Y:S01]  /*22ab0*/  LOP3.LUT R6, R6, R3, RZ, 0x3c, !PT ;  /* 0x0000000306067212 */ /* 0x000fe200078e3cff */
[----:B------:R-:W-:-:S03]  /*22ac0*/  IMAD.MOV.U32 R4, RZ, RZ, -0x1 ;  /* 0xffffffffff047424 */ /* 0x000fc600078e00ff */
[----:B------:R-:W-:Y:S01]  /*22ad0*/  @P3 LOP3.LUT R6, R6, 0x1, R5, 0x78, !PT ;  /* 0x0000000106063812 */ /* 0x000fe200078e7805 */
[----:B------:R-:W-:Y:S01]  /*22ae0*/  IMAD.MOV.U32 R5, RZ, RZ, -0x1 ;  /* 0xffffffffff057424 */ /* 0x000fe200078e00ff */
[----:B---3--:R-:W-:-:S04]  /*22af0*/  IADD3 R15, P1, R15, UR20, RZ ;  /* 0x000000140f0f7c10 */ /* 0x008fc8000ff3e0ff */
[----:B--2---:R-:W-:Y:S01]  /*22b00*/  IADD3.X R16, R16, UR16, RZ, P1, !PT ;  /* 0x0000001010107c10 */ /* 0x004fe20008ffe4ff */
[----:B------:R0:W-:Y:S01]  /*22b10*/  STL [R1+0x45c], R15 ;  /* 0x00045c0f01007387 */ /* 0x0001e20000100800 */
[----:B------:R-:W-:-:S03]  /*22b20*/  ISETP.GE.U32.AND P1, PT, R15, UR6, PT ;  /* 0x000000060f007c0c */ /* 0x000fc6000bf26070 */
[----:B------:R0:W-:Y:S01]  /*22b30*/  STL [R1+0x458], R16 ;  /* 0x0004581001007387 */ /* 0x0001e20000100800 */
[----:B------:R-:W-:-:S13]  /*22b40*/  ISETP.GE.U32.AND.EX P1, PT, R16, UR7, PT, P1 ;  /* 0x0000000710007c0c */ /* 0x000fda000bf26110 */
[----:B0-----:R-:W-:Y:S05]  /*22b50*/  @P1 BRA `(.L_x_563) ;  /* 0x0000000400501947 */ /* 0x001fea0003800000 */
[----:B------:R-:W0:Y:S01]  /*22b60*/  S2R R8, SR_CTAID.X ;  /* 0x0000000000087919 */ /* 0x000e220000002500 */
[----:B------:R-:W-:Y:S01]  /*22b70*/  ULDC UR5, c[0x0][0x150] ;  /* 0x0000540000057ab9 */ /* 0x000fe20000000800 */
[----:B------:R-:W1:Y:S01]  /*22b80*/  LDC R3, c[0x0][0x144] ;  /* 0x00005100ff037b82 */ /* 0x000e620000000800 */
[----:B------:R-:W-:Y:S01]  /*22b90*/  ULDC.64 UR6, c[0x0][0x628] ;  /* 0x00018a0000067ab9 */ /* 0x000fe20000000a00 */
[----:B------:R-:W2:Y:S01]  /*22ba0*/  S2R R5, SR_CTAID.Y ;  /* 0x0000000000057919 */ /* 0x000ea20000002600 */
[----:B------:R-:W-:Y:S01]  /*22bb0*/  ISETP.NE.U32.AND P1, PT, RZ, UR6, PT ;  /* 0x00000006ff007c0c */ /* 0x000fe2000bf25070 */
[----:B------:R-:W-:-:S03]  /*22bc0*/  ULDC UR8, c[0x0][0x630] ;  /* 0x00018c0000087ab9 */ /* 0x000fc60000000800 */
[----:B------:R-:W-:Y:S01]  /*22bd0*/  ISETP.NE.AND.EX P1, PT, RZ, UR7, PT, P1 ;  /* 0x00000007ff007c0c */ /* 0x000fe2000bf25310 */
[----:B------:R-:W3:Y:S01]  /*22be0*/  LDC R12, c[0x0][0x148] ;  /* 0x00005200ff0c7b82 */ /* 0x000ee20000000800 */
[----:B0-----:R-:W-:Y:S02]  /*22bf0*/  I2FP.F32.U32 R2, R8 ;  /* 0x0000000800027245 */ /* 0x001fe40000201000 */
[----:B--2---:R-:W-:-:S03]  /*22c00*/  I2FP.F32.U32 R4, R5 ;  /* 0x0000000500047245 */ /* 0x004fc60000201000 */
[----:B------:R-:W-:Y:S01]  /*22c10*/  FMUL R2, R2, UR5 ;  /* 0x0000000502027c20 */ /* 0x000fe20008400000 */
[----:B------:R-:W-:Y:S02]  /*22c20*/  ULDC UR5, c[0x0][0x154] ;  /* 0x0000550000057ab9 */ /* 0x000fe40000000800 */
[----:B------:R-:W-:-:S03]  /*22c30*/  FMUL R10, R4, UR5 ;  /* 0x00000005040a7c20 */ /* 0x000fc60008400000 */
[----:B------:R-:W0:Y:S08]  /*22c40*/  F2I.U32.TRUNC.NTZ R2, R2 ;  /* 0x0000000200027305 */ /* 0x000e30000020f000 */
[----:B------:R-:W2:Y:S01]  /*22c50*/  F2I.U32.TRUNC.NTZ R10, R10 ;  /* 0x0000000a000a7305 */ /* 0x000ea2000020f000 */
[----:B0-----:R-:W-:Y:S02]  /*22c60*/  IMAD.MOV R4, RZ, RZ, -R2 ;  /* 0x000000ffff047224 */ /* 0x001fe400078e0a02 */
[----:B------:R-:W-:-:S02]  /*22c70*/  IMAD.MOV.U32 R2, RZ, RZ, R15 ;  /* 0x000000ffff027224 */ /* 0x000fc400078e000f */
[----:B-1----:R-:W-:Y:S02]  /*22c80*/  IMAD R8, R3, R4, R8 ;  /* 0x0000000403087224 */ /* 0x002fe400078e0208 */
[----:B--2---:R-:W-:-:S04]  /*22c90*/  IMAD.MOV R3, RZ, RZ, -R10 ;  /* 0x000000ffff037224 */ /* 0x004fc800078e0a0a */
[----:B---3--:R-:W-:Y:S02]  /*22ca0*/  @P4 IMAD R8, R12, R3, R5 ;  /* 0x000000030c084224 */ /* 0x008fe400078e0205 */
[----:B------:R-:W-:Y:S01]  /*22cb0*/  IMAD.MOV.U32 R3, RZ, RZ, R16 ;  /* 0x000000ffff037224 */ /* 0x000fe200078e0010 */
[----:B------:R-:W-:Y:S06]  /*22cc0*/  @!P1 BRA `(.L_x_564) ;  /* 0x0000000000289947 */ /* 0x000fec0003800000 */
[----:B------:R-:W-:Y:S02]  /*22cd0*/  ULDC UR5, c[0x0][0x634] ;  /* 0x00018d0000057ab9 */ /* 0x000fe40000000800 */
[----:B------:R-:W-:-:S05]  /*22ce0*/  IADD3 R3, P1, R15, UR5, RZ ;  /* 0x000000050f037c10 */ /* 0x000fca000ff3e0ff */
[----:B------:R-:W-:-:S04]  /*22cf0*/  IMAD.X R11, RZ, RZ, R16, P1 ;  /* 0x000000ffff0b7224 */ /* 0x000fc800008e0610 */
[----:B------:R-:W-:-:S04]  /*22d00*/  IMAD.WIDE.U32 R4, R11, UR6, RZ ;  /* 0x000000060b047c25 */ /* 0x000fc8000f8e00ff */
[----:B------:R-:W-:-:S04]  /*22d10*/  IMAD.WIDE.U32 R4, P1, R3, UR7, R4 ;  /* 0x0000000703047c25 */ /* 0x000fc8000f820004 */
[----:B------:R-:W-:-:S04]  /*22d20*/  IMAD.WIDE.U32 R2, R3, UR6, RZ ;  /* 0x0000000603027c25 */ /* 0x000fc8000f8e00ff */
[----:B------:R-:W-:Y:S01]  /*22d30*/  IMAD.MOV.U32 R2, RZ, RZ, R5 ;  /* 0x000000ffff027224 */ /* 0x000fe200078e0005 */
[----:B------:R-:W-:Y:S01]  /*22d40*/  IADD3 RZ, P3, R3, R4, RZ ;  /* 0x0000000403ff7210 */ /* 0x000fe20007f7e0ff */
[----:B------:R-:W-:-:S04]  /*22d50*/  IMAD.X R3, RZ, RZ, RZ, P1 ;  /* 0x000000ffff037224 */ /* 0x000fc800008e06ff */
[----:B------:R-:W-:-:S08]  /*22d60*/  IMAD.WIDE.U32.X R2, R11, UR7, R2, P3 ;  /* 0x000000070b027c25 */ /* 0x000fd000098e0402 */
.L_x_564:
[--C-:B------:R-:W-:Y:S01]  /*22d70*/  SHF.R.U64 R10, R2, UR8, R3.reuse ;  /* 0x00000008020a7c19 */ /* 0x100fe20008001203 */
[----:B------:R-:W-:Y:S01]  /*22d80*/  ULDC.64 UR6, c[0x0][0x620] ;  /* 0x0001880000067ab9 */ /* 0x000fe20000000a00 */
[----:B------:R-:W-:Y:S01]  /*22d90*/  SHF.R.U32.HI R2, RZ, UR8, R3 ;  /* 0x00000008ff027c19 */ /* 0x000fe20008011603 */
[----:B------:R-:W-:Y:S01]  /*22da0*/  IMAD.MOV.U32 R3, RZ, RZ, R16 ;  /* 0x000000ffff037224 */ /* 0x000fe200078e0010 */
[----:B------:R-:W-:Y:S01]  /*22db0*/  IADD3 R11, P1, RZ, -R10, RZ ;  /* 0x8000000aff0b7210 */ /* 0x000fe20007f3e0ff */
[----:B------:R-:W-:-:S04]  /*22dc0*/  ULDC UR5, c[0x0][0x618] ;  /* 0x0001860000057ab9 */ /* 0x000fc80000000800 */
[----:B------:R-:W-:-:S04]  /*22dd0*/  IMAD.X R2, RZ, RZ, ~R2, P1 ;  /* 0x000000ffff027224 */ /* 0x000fc800008e0e02 */
[----:B------:R-:W-:-:S04]  /*22de0*/  IMAD R2, R2, UR6, RZ ;  /* 0x0000000602027c24 */ /* 0x000fc8000f8e02ff */
[----:B------:R-:W-:Y:S02]  /*22df0*/  IMAD R5, R11, UR7, R2 ;  /* 0x000000070b057c24 */ /* 0x000fe4000f8e0202 */
[----:B------:R-:W-:-:S04]  /*22e00*/  IMAD.MOV.U32 R2, RZ, RZ, R15 ;  /* 0x000000ffff027224 */ /* 0x000fc800078e000f */
[----:B------:R-:W-:Y:S01]  /*22e10*/  IMAD.WIDE.U32 R2, R11, UR6, R2 ;  /* 0x000000060b027c25 */ /* 0x000fe2000f8e0002 */
[----:B------:R-:W-:Y:S02]  /*22e20*/  ULDC.64 UR6, c[0x0][0x640] ;  /* 0x0001900000067ab9 */ /* 0x000fe40000000a00 */
[----:B------:R-:W-:Y:S01]  /*22e30*/  ISETP.NE.U32.AND P1, PT, RZ, UR6, PT ;  /* 0x00000006ff007c0c */ /* 0x000fe2000bf25070 */
[----:B------:R-:W-:-:S03]  /*22e40*/  IMAD.IADD R3, R3, 0x1, R5 ;  /* 0x0000000103037824 */ /* 0x000fc600078e0205 */
[----:B------:R-:W-:Y:S02]  /*22e50*/  ISETP.NE.AND.EX P1, PT, RZ, UR7, PT, P1 ;  /* 0x00000007ff007c0c */ /* 0x000fe4000bf25310 */
[--C-:B------:R-:W-:Y:S02]  /*22e60*/  SHF.R.U64 R11, R2, UR5, R3.reuse ;  /* 0x00000005020b7c19 */ /* 0x100fe40008001203 */
[----:B------:R-:W-:Y:S01]  /*22e70*/  SHF.R.U32.HI R2, RZ, UR5, R3 ;  /* 0x00000005ff027c19 */ /* 0x000fe20008011603 */
[----:B------:R-:W-:-:S03]  /*22e80*/  ULDC UR5, c[0x0][0x608] ;  /* 0x0001820000057ab9 */ /* 0x000fc60000000800 */
[--C-:B------:R-:W-:Y:S02]  /*22e90*/  SHF.R.U64 R12, R11, UR5, R2.reuse ;  /* 0x000000050b0c7c19 */ /* 0x100fe40008001202 */
[----:B------:R-:W-:Y:S01]  /*22ea0*/  SHF.R.U32.HI R3, RZ, UR5, R2 ;  /* 0x00000005ff037c19 */ /* 0x000fe20008011602 */
[----:B------:R-:W-:-:S03]  /*22eb0*/  ULDC UR5, c[0x0][0x658] ;  /* 0x0001960000057ab9 */ /* 0x000fc60000000800 */
[--C-:B------:R-:W-:Y:S02]  /*22ec0*/  SHF.R.U64 R13, R12, UR5, R3.reuse ;  /* 0x000000050c0d7c19 */ /* 0x100fe40008001203 */
[----:B------:R-:W-:-:S03]  /*22ed0*/  SHF.R.U32.HI R15, RZ, UR5, R3 ;  /* 0x00000005ff0f7c19 */ /* 0x000fc60008011603 */
[----:B------:R-:W-:Y:S02]  /*22ee0*/  IMAD.MOV.U32 R2, RZ, RZ, R13 ;  /* 0x000000ffff027224 */ /* 0x000fe400078e000d */
        /* <DEDUP_REMOVED lines=12> */
.L_x_565:
[----:B------:R-:W-:Y:S01]  /*22fb0*/  ULDC UR5, c[0x0][0x648] ;  /* 0x0001920000057ab9 */ /* 0x000fe20000000800 */
[----:B------:R-:W-:Y:S02]  /*22fc0*/  LOP3.LUT R12, R12, UR17, RZ, 0xc0, !PT ;  /* 0x000000110c0c7c12 */ /* 0x000fe4000f8ec0ff */
[----:B------:R-:W-:Y:S01]  /*22fd0*/  SHF.R.U64 R3, R2, UR5, R3 ;  /* 0x0000000502037c19 */ /* 0x000fe20008001203 */
[----:B------:R-:W-:-:S04]  /*22fe0*/  ULDC UR5, c[0x0][0x638] ;  /* 0x00018e0000057ab9 */ /* 0x000fc80000000800 */
[----:B------:R-:W-:Y:S02]  /*22ff0*/  IMAD.MOV R2, RZ, RZ, -R3 ;  /* 0x000000ffff027224 */ /* 0x000fe400078e0a03 */
[----:B------:R-:W-:Y:S02]  /*23000*/  IMAD R5, R3, UR18, R12 ;  /* 0x0000001203057c24 */ /* 0x000fe4000f8e020c */
[----:B------:R-:W-:Y:S01]  /*23010*/  IMAD R13, R2, UR5, R13 ;  /* 0x00000005020d7c24 */ /* 0x000fe2000f8e020d */
[----:B------:R-:W-:Y:S01]  /*23020*/  ULDC UR5, c[0x0][0x610] ;  /* 0x0001840000057ab9 */ /* 0x000fe20000000800 */
[----:B------:R-:W-:Y:S01]  /*23030*/  LOP3.LUT R2, R11, UR4, RZ, 0xc0, !PT ;  /* 0x000000040b027c12 */ /* 0x000fe2000f8ec0ff */
[----:B------:R-:W-:Y:S01]  /*23040*/  IMAD R8, R5, UR5, R8 ;  /* 0x0000000505087c24 */ /* 0x000fe2000f8e0208 */
[----:B------:R-:W-:-:S03]  /*23050*/  ULDC UR5, c[0x0][0x600] ;  /* 0x0001800000057ab9 */ /* 0x000fc60000000800 */
[----:B------:R-:W-:Y:S02]  /*23060*/  IMAD R13, R13, UR5, R2 ;  /* 0x000000050d0d7c24 */ /* 0x000fe4000f8e0202 */
[----:B------:R-:W-:-:S03]  /*23070*/  IMAD.MOV.U32 R2, RZ, RZ, 0x1 ;  /* 0x00000001ff027424 */ /* 0x000fc600078e00ff */
[----:B------:R-:W-:Y:S02]  /*23080*/  SEL R4, R13, R8, !P4 ;  /* 0x000000080d047207 */ /* 0x000fe40006000000 */
[----:B------:R-:W-:-:S07]  /*23090*/  SEL R5, R8, R13, !P4 ;  /* 0x0000000d08057207 */ /* 0x000fce0006000000 */
.L_x_563:
[----:B------:R-:W-:Y:S05]  /*230a0*/  BSYNC B1 ;  /* 0x0000000000017941 */ /* 0x000fea0003800000 */
.L_x_562:
[----:B------:R-:W-:-:S13]  /*230b0*/  LOP3.LUT P1, RZ, R2, 0xff, RZ, 0xc0, !PT ;  /* 0x000000ff02ff7812 */ /* 0x000fda000782c0ff */
[----:B------:R-:W-:Y:S05]  /*230c0*/  @P1 BRA `(.L_x_566) ;  /* 0xfffffff4003c1947 */ /* 0x000fea000383ffff */
[----:B------:R-:W-:Y:S05]  /*230d0*/  BSYNC B0 ;  /* 0x0000000000007941 */ /* 0x000fea0003800000 */
.L_x_554:
[----:B------:R-:W-:-:S03]  /*230e0*/  UMOV UR5, 0xffffffff ;  /* 0xffffffff00057882 */ /* 0x000fc60000000000 */
[----:B------:R-:W-:Y:S05]  /*230f0*/  BRA.DIV UR5, `(.L_x_567) ;  /* 0x0000000a05907947 */ /* 0x000fea000b800000 */
[----:B------:R-:W-:-:S13]  /*23100*/  ELECT P0, URZ, PT ;  /* 0x00000000003f782f */ /* 0x000fda0003800000 */
.L_x_591:
[----:B------:R-:W-:Y:S04]  /*23110*/  BSSY B0, `(.L_x_568) ;  /* 0x0000086000007945 */ /* 0x000fe80003800000 */
[----:B------:R-:W-:Y:S05]  /*23120*/  @!P0 BRA `(.L_x_569) ;  /* 0x0000000800108947 */ /* 0x000fea0003800000 */
[----:B------:R-:W-:-:S04]  /*23130*/  ULOP3.LUT UR5, UR13, 0x2, URZ, 0xfc, !UPT ;  /* 0x000000020d057892 */ /* 0x000fc8000f8efc3f */
[----:B------:R-:W-:-:S06]  /*23140*/  UISETP.NE.AND UP0, UPT, UR5, 0x3, UPT ;  /* 0x000000030500788c */ /* 0x000fcc000bf05270 */
[----:B------:R-:W-:-:S13]  /*23150*/  PLOP3.LUT P0, PT, PT, PT, UP0, 0x80, 0x0 ;  /* 0x000000000000781c */ /* 0x000fda0003f0f008 */
[----:B------:R-:W-:Y:S05]  /*23160*/  @!P0 BRA `(.L_x_570) ;  /* 0x0000000000048947 */ /* 0x000fea0003800000 */
[----:B------:R-:W-:Y:S01]  /*23170*/  BPT.TRAP 0x1 ;  /* 0x000000040000795c */ /* 0x000fe20000300000 */
.L_x_570:
[----:B------:R-:W0:Y:S01]  /*23180*/  S2R R3, SR_CgaCtaId ;  /* 0x0000000000037919 */ /* 0x000e220000008800 */
[----:B------:R-:W-:Y:S02]  /*23190*/  MOV R0, 0x400 ;  /* 0x0000040000007802 */ /* 0x000fe40000000f00 */
[----:B------:R-:W-:Y:S02]  /*231a0*/  SHF.L.U32 R2, R6, 0x1f, RZ ;  /* 0x0000001f06027819 */ /* 0x000fe400000006ff */
[----:B0-----:R-:W-:-:S05]  /*231b0*/  LEA R0, R3, R0, 0x18 ;  /* 0x0000000003007211 */ /* 0x001fca00078ec0ff */
[----:B------:R-:W-:-:S04]  /*231c0*/  VIADD R0, R0, 0x70 ;  /* 0x0000007000007836 */ /* 0x000fc80000000000 */
[----:B------:R-:W-:-:S04]  /*231d0*/  IMAD R3, R7, 0x8, R0 ;  /* 0x0000000807037824 */ /* 0x000fc800078e0200 */
[----:B------:R-:W0:Y:S02]  /*231e0*/  SYNCS.PHASECHK.TRANS64.TRYWAIT P0, [R3+URZ], R2 ;  /* 0x00000002030075a7 */ /* 0x000e24000800017f */
[----:B0-----:R-:W-:Y:S05]  /*231f0*/  @!P0 BRA `(.L_x_571) ;  /* 0x0000000800748947 */ /* 0x001fea0003800000 */
.L_x_592:
[----:B------:R-:W-:-:S05]  /*23200*/  VIADD R7, R7, 0x1 ;  /* 0x0000000107077836 */ /* 0x000fca0000000000 */
[----:B------:R-:W-:-:S04]  /*23210*/  ISETP.NE.AND P0, PT, R7, 0xe, PT ;  /* 0x0000000e0700780c */ /* 0x000fc80003f05270 */
[----:B0-----:R-:W-:Y:S02]  /*23220*/  SEL R3, RZ, 0x1, P0 ;  /* 0x00000001ff037807 */ /* 0x001fe40000000000 */
[----:B------:R-:W-:Y:S02]  /*23230*/  SEL R7, R7, RZ, P0 ;  /* 0x000000ff07077207 */ /* 0x000fe40000000000 */
[----:B------:R-:W-:-:S03]  /*23240*/  LOP3.LUT R6, R6, R3, RZ, 0x3c, !PT ;  /* 0x0000000306067212 */ /* 0x000fc600078e3cff */
[----:B------:R-:W-:Y:S01]  /*23250*/  IMAD R3, R7, 0x8, R0 ;  /* 0x0000000807037824 */ /* 0x000fe200078e0200 */
[----:B------:R-:W-:-:S04]  /*23260*/  SHF.L.U32 R2, R6, 0x1f, RZ ;  /* 0x0000001f06027819 */ /* 0x000fc800000006ff */
[----:B------:R-:W0:Y:S02]  /*23270*/  SYNCS.PHASECHK.TRANS64.TRYWAIT P0, [R3+URZ], R2 ;  /* 0x00000002030075a7 */ /* 0x000e24000800017f */
[----:B0-----:R-:W-:Y:S05]  /*23280*/  @!P0 BRA `(.L_x_572) ;  /* 0x0000000800648947 */ /* 0x001fea0003800000 */
.L_x_593:
[----:B0-----:R-:W-:-:S05]  /*23290*/  VIADD R2, R7, 0x1 ;  /* 0x0000000107027836 */ /* 0x001fca0000000000 */
[----:B------:R-:W-:-:S04]  /*232a0*/  ISETP.NE.AND P0, PT, R2, 0xe, PT ;  /* 0x0000000e0200780c */ /* 0x000fc80003f05270 */
[----:B------:R-:W-:Y:S02]  /*232b0*/  SEL R3, RZ, 0x1, P0 ;  /* 0x00000001ff037807 */ /* 0x000fe40000000000 */
[----:B------:R-:W-:Y:S02]  /*232c0*/  SEL R5, R2, RZ, P0 ;  /* 0x000000ff02057207 */ /* 0x000fe40000000000 */
[----:B------:R-:W-:-:S03]  /*232d0*/  LOP3.LUT R6, R6, R3, RZ, 0x3c, !PT ;  /* 0x0000000306067212 */ /* 0x000fc600078e3cff */
[----:B------:R-:W-:Y:S01]  /*232e0*/  IMAD R3, R5, 0x8, R0 ;  /* 0x0000000805037824 */ /* 0x000fe200078e0200 */
[----:B------:R-:W-:-:S04]  /*232f0*/  SHF.L.U32 R2, R6, 0x1f, RZ ;  /* 0x0000001f06027819 */ /* 0x000fc800000006ff */
[----:B------:R-:W0:Y:S02]  /*23300*/  SYNCS.PHASECHK.TRANS64.TRYWAIT P0, [R3+URZ], R2 ;  /* 0x00000002030075a7 */ /* 0x000e24000800017f */
[----:B0-----:R-:W-:Y:S05]  /*23310*/  @!P0 BRA `(.L_x_573) ;  /* 0x0000000800548947 */ /* 0x001fea0003800000 */
.L_x_594:
        /* <DEDUP_REMOVED lines=9> */
.L_x_595:
        /* <DEDUP_REMOVED lines=9> */
.L_x_596:
        /* <DEDUP_REMOVED lines=9> */
.L_x_597:
        /* <DEDUP_REMOVED lines=9> */
.L_x_598:
        /* <DEDUP_REMOVED lines=9> */
.L_x_599:
        /* <DEDUP_REMOVED lines=9> */
.L_x_600:
        /* <DEDUP_REMOVED lines=9> */
.L_x_601:
        /* <DEDUP_REMOVED lines=9> */
.L_x_602:
        /* <DEDUP_REMOVED lines=9> */
.L_x_603:
        /* <DEDUP_REMOVED lines=9> */
.L_x_604:
[----:B0-----:R-:W-:-:S05]  /*238c0*/  VIADD R2, R5, 0x1 ;  /* 0x0000000105027836 */ /* 0x001fca0000000000 */
[----:B------:R-:W-:-:S04]  /*238d0*/  ISETP.NE.AND P0, PT, R2, 0xe, PT ;  /* 0x0000000e0200780c */ /* 0x000fc80003f05270 */
[----:B------:R-:W-:Y:S02]  /*238e0*/  SEL R4, RZ, 0x1, P0 ;  /* 0x00000001ff047807 */ /* 0x000fe40000000000 */
[----:B------:R-:W-:Y:S02]  /*238f0*/  SEL R3, R2, RZ, P0 ;  /* 0x000000ff02037207 */ /* 0x000fe40000000000 */
[----:B------:R-:W-:-:S03]  /*23900*/  LOP3.LUT R4, R7, R4, RZ, 0x3c, !PT ;  /* 0x0000000407047212 */ /* 0x000fc600078e3cff */
[----:B------:R-:W-:Y:S01]  /*23910*/  IMAD R3, R3, 0x8, R0 ;  /* 0x0000000803037824 */ /* 0x000fe200078e0200 */
[----:B------:R-:W-:-:S07]  /*23920*/  SHF.L.U32 R0, R4, 0x1f, RZ ;  /* 0x0000001f04007819 */ /* 0x000fce00000006ff */
.L_x_584:
[----:B0-----:R0:W1:Y:S02]  /*23930*/  SYNCS.PHASECHK.TRANS64.TRYWAIT P0, [R3+URZ], R0 ;  /* 0x00000000030075a7 */ /* 0x001064000800017f */
[----:B-1----:R-:W-:Y:S05]  /*23940*/  @!P0 NANOSLEEP.SYNCS 0x989680 ;  /* 0x009896800000895d */ /* 0x002fea0003900000 */
[----:B------:R-:W1:Y:S02]  /*23950*/  @!P0 SYNCS.PHASECHK.TRANS64 P0, [R3+URZ], R0 ;  /* 0x00000000030085a7 */ /* 0x000e64000800007f */
[----:B-1----:R-:W-:Y:S05]  /*23960*/  @!P0 BRA `(.L_x_584) ;  /* 0xfffffffc00f08947 */ /* 0x002fea000383ffff */
.L_x_569:
[----:B------:R-:W-:Y:S05]  /*23970*/  BSYNC B0 ;  /* 0x0000000000007941 */ /* 0x000fea0003800000 */
.L_x_568:
[----:B------:R-:W-:Y:S05]  /*23980*/  EXIT ;  /* 0x000000000000794d */ /* 0x000fea0003800000 */
.L_x_18:
[----:B-1----:R-:W-:-:S04]  /*23990*/  IMAD.U32 R3, RZ, RZ, UR7 ;  /* 0x00000007ff037e24 */ /* 0x002fc8000f8e00ff */
[----:B------:R1:W4:Y:S03]  /*239a0*/  SYNCS.PHASECHK.TRANS64.TRYWAIT P0, [R3+URZ], R0 ;  /* 0x00000000030075a7 */ /* 0x000326000800017f */
[----:B----4-:R-:W-:Y:S05]  /*239b0*/  @!P0 NANOSLEEP.SYNCS 0x989680 ;  /* 0x009896800000895d */ /* 0x010fea0003900000 */
[----:B------:R-:W4:Y:S02]  /*239c0*/  @!P0 SYNCS.PHASECHK.TRANS64 P0, [R3+URZ], R0 ;  /* 0x00000000030085a7 */ /* 0x000f24000800007f */
[----:B----4-:R-:W-:Y:S05]  /*239d0*/  @!P0 BRA `(.L_x_18) ;  /* 0xfffffffc00ec8947 */ /* 0x010fea000383ffff */
[----:B------:R-:W-:Y:S05]  /*239e0*/  BRA `(.L_x_17) ;  /* 0xfffffdf000b07947 */ /* 0x000fea000383ffff */
.L_x_24:
[----:B-----5:R4:W-:Y:S02]  /*239f0*/  STL [R1+0x470], R0 ;  /* 0x0004700001007387 */ /* 0x0209e40000100800 */
[----:B----4-:R-:W-:-:S04]  /*23a00*/  IMAD.U32 R0, RZ, RZ, UR15 ;  /* 0x0000000fff007e24 */ /* 0x010fc8000f8e00ff */
[----:B------:R4:W0:Y:S03]  /*23a10*/  SYNCS.PHASECHK.TRANS64.TRYWAIT P0, [R0+URZ], R3 ;  /* 0x00000003000075a7 */ /* 0x000826000800017f */
[----:B0-----:R-:W-:Y:S05]  /*23a20*/  @!P0 NANOSLEEP.SYNCS 0x989680 ;  /* 0x009896800000895d */ /* 0x001fea0003900000 */
[----:B------:R4:W0:Y:S02]  /*23a30*/  @!P0 SYNCS.PHASECHK.TRANS64 P0, [R0+URZ], R3 ;  /* 0x00000003000085a7 */ /* 0x000824000800007f */
[----:B----4-:R4:W5:Y:S02]  /*23a40*/  LDL.LU R0, [R1+0x470] ;  /* 0x0004700001007983 */ /* 0x0109640000300800 */
[----:B0---4-:R-:W-:Y:S05]  /*23a50*/  @!P0 BRA `(.L_x_24) ;  /* 0xfffffffc00e48947 */ /* 0x011fea000383ffff */
[----:B------:R-:W-:Y:S05]  /*23a60*/  BRA `(.L_x_23) ;  /* 0xfffffe2800907947 */ /* 0x000fea000383ffff */
.L_x_555:
[----:B------:R-:W-:Y:S01]  /*23a70*/  BSSY B1, `(.L_x_585) ;  /* 0x0000006000017945 */ /* 0x000fe20003800000 */
[----:B------:R-:W-:-:S07]  /*23a80*/  IMAD.MOV.U32 R2, RZ, RZ, -0x1 ;  /* 0xffffffffff027424 */ /* 0x000fce00078e00ff */
[----:B------:R-:W-:Y:S05]  /*23a90*/  WARPSYNC.COLLECTIVE R2, `(.L_x_586) ;  /* 0x00000000020c7348 */ /* 0x000fea0003c00000 */
[----:B------:R-:W-:Y:S02]  /*23aa0*/  ELECT P1, UR62, PT ;  /* 0x00000000003e782f */ /* 0x000fe40003820000 */
[----:B------:R-:W-:Y:S01]  /*23ab0*/  MOV R2, UR62 ;  /* 0x0000003e00027c02 */ /* 0x000fe20008000f00 */
[----:B------:R-:W-:Y:S10]  /*23ac0*/  ENDCOLLECTIVE ;  /* 0x000000000000791b */ /* 0x000ff40003800000 */
.L_x_586:
[----:B------:R-:W-:Y:S05]  /*23ad0*/  BSYNC B1 ;  /* 0x0000000000017941 */ /* 0x000fea0003800000 */
.L_x_585:
[----:B------:R-:W-:Y:S05]  /*23ae0*/  BRA `(.L_x_587) ;  /* 0xffffffe800c07947 */ /* 0x000fea000383ffff */
.L_x_558:
[----:B-1----:R1:W2:Y:S02]  /*23af0*/  SYNCS.PHASECHK.TRANS64.TRYWAIT P1, [R16+URZ+0x70], R11 ;  /* 0x0000700b100075a7 */ /* 0x0022a4000802017f */
[----:B--2---:R-:W-:Y:S05]  /*23b00*/  @!P1 NANOSLEEP.SYNCS 0x989680 ;  /* 0x009896800000995d */ /* 0x004fea0003900000 */
[----:B------:R-:W2:Y:S02]  /*23b10*/  @!P1 SYNCS.PHASECHK.TRANS64 P1, [R16+URZ+0x70], R11 ;  /* 0x0000700b100095a7 */ /* 0x000ea4000802007f */
[----:B--2---:R-:W-:Y:S05]  /*23b20*/  @!P1 BRA `(.L_x_558) ;  /* 0xfffffffc00f09947 */ /* 0x004fea000383ffff */
[----:B------:R-:W-:Y:S05]  /*23b30*/  BRA `(.L_x_588) ;  /* 0xffffffe800f47947 */ /* 0x000fea000383ffff */
.L_x_567:
[----:B------:R-:W-:Y:S01]  /*23b40*/  BSSY B0, `(.L_x_589) ;  /* 0x0000006000007945 */ /* 0x000fe20003800000 */
[----:B------:R-:W-:-:S07]  /*23b50*/  IMAD.MOV.U32 R2, RZ, RZ, -0x1 ;  /* 0xffffffffff027424 */ /* 0x000fce00078e00ff */
[----:B------:R-:W-:Y:S05]  /*23b60*/  WARPSYNC.COLLECTIVE R2, `(.L_x_590) ;  /* 0x00000000020c7348 */ /* 0x000fea0003c00000 */
[----:B------:R-:W-:Y:S02]  /*23b70*/  ELECT P1, UR62, PT ;  /* 0x00000000003e782f */ /* 0x000fe40003820000 */
[----:B------:R-:W-:Y:S01]  /*23b80*/  MOV R2, UR62 ;  /* 0x0000003e00027c02 */ /* 0x000fe20008000f00 */
[----:B------:R-:W-:Y:S10]  /*23b90*/  ENDCOLLECTIVE ;  /* 0x000000000000791b */ /* 0x000ff40003800000 */
.L_x_590:
[----:B------:R-:W-:Y:S05]  /*23ba0*/  BSYNC B0 ;  /* 0x0000000000007941 */ /* 0x000fea0003800000 */
.L_x_589:
[----:B------:R-:W-:Y:S01]  /*23bb0*/  PLOP3.LUT P0, PT, P1, PT, PT, 0x80, 0x0 ;  /* 0x000000000000781c */ /* 0x000fe20000f0f070 */
[----:B------:R-:W-:-:S12]  /*23bc0*/  BRA `(.L_x_591) ;  /* 0xfffffff400507947 */ /* 0x000fd8000383ffff */
.L_x_571:
[----:B0-----:R0:W1:Y:S02]  /*23bd0*/  SYNCS.PHASECHK.TRANS64.TRYWAIT P0, [R3+URZ], R2 ;  /* 0x00000002030075a7 */ /* 0x001064000800017f */
[----:B-1----:R-:W-:Y:S05]  /*23be0*/  @!P0 NANOSLEEP.SYNCS 0x989680 ;  /* 0x009896800000895d */ /* 0x002fea0003900000 */
[----:B------:R-:W1:Y:S02]  /*23bf0*/  @!P0 SYNCS.PHASECHK.TRANS64 P0, [R3+URZ], R2 ;  /* 0x00000002030085a7 */ /* 0x000e64000800007f */
[----:B-1----:R-:W-:Y:S05]  /*23c00*/  @!P0 BRA `(.L_x_571) ;  /* 0xfffffffc00f08947 */ /* 0x002fea000383ffff */
[----:B------:R-:W-:Y:S05]  /*23c10*/  BRA `(.L_x_592) ;  /* 0xfffffff400787947 */ /* 0x000fea000383ffff */
.L_x_572:
[----:B0-----:R0:W1:Y:S02]  /*23c20*/  SYNCS.PHASECHK.TRANS64.TRYWAIT P0, [R3+URZ], R2 ;  /* 0x00000002030075a7 */ /* 0x001064000800017f */
[----:B-1----:R-:W-:Y:S05]  /*23c30*/  @!P0 NANOSLEEP.SYNCS 0x989680 ;  /* 0x009896800000895d */ /* 0x002fea0003900000 */
[----:B------:R-:W1:Y:S02]  /*23c40*/  @!P0 SYNCS.PHASECHK.TRANS64 P0, [R3+URZ], R2 ;  /* 0x00000002030085a7 */ /* 0x000e64000800007f */
[----:B-1----:R-:W-:Y:S05]  /*23c50*/  @!P0 BRA `(.L_x_572) ;  /* 0xfffffffc00f08947 */ /* 0x002fea000383ffff */
[----:B------:R-:W-:Y:S05]  /*23c60*/  BRA `(.L_x_593) ;  /* 0xfffffff400887947 */ /* 0x000fea000383ffff */
.L_x_573:
[----:B0-----:R0:W1:Y:S02]  /*23c70*/  SYNCS.PHASECHK.TRANS64.TRYWAIT P0, [R3+URZ], R2 ;  /* 0x00000002030075a7 */ /* 0x001064000800017f */
[----:B-1----:R-:W-:Y:S05]  /*23c80*/  @!P0 NANOSLEEP.SYNCS 0x989680 ;  /* 0x009896800000895d */ /* 0x002fea0003900000 */
[----:B------:R-:W1:Y:S02]  /*23c90*/  @!P0 SYNCS.PHASECHK.TRANS64 P0, [R3+URZ], R2 ;  /* 0x00000002030085a7 */ /* 0x000e64000800007f */
[----:B-1----:R-:W-:Y:S05]  /*23ca0*/  @!P0 BRA `(.L_x_573) ;  /* 0xfffffffc00f08947 */ /* 0x002fea000383ffff */
[----:B------:R-:W-:Y:S05]  /*23cb0*/  BRA `(.L_x_594) ;  /* 0xfffffff400987947 */ /* 0x000fea000383ffff */
.L_x_574:
[----:B0-----:R0:W1:Y:S02]  /*23cc0*/  SYNCS.PHASECHK.TRANS64.TRYWAIT P0, [R3+URZ], R2 ;  /* 0x00000002030075a7 */ /* 0x001064000800017f */
[----:B-1----:R-:W-:Y:S05]  /*23cd0*/  @!P0 NANOSLEEP.SYNCS 0x989680 ;  /* 0x009896800000895d */ /* 0x002fea0003900000 */
[----:B------:R-:W1:Y:S02]  /*23ce0*/  @!P0 SYNCS.PHASECHK.TRANS64 P0, [R3+URZ], R2 ;  /* 0x00000002030085a7 */ /* 0x000e64000800007f */
[----:B-1----:R-:W-:Y:S05]  /*23cf0*/  @!P0 BRA `(.L_x_574) ;  /* 0xfffffffc00f08947 */ /* 0x002fea000383ffff */
[----:B------:R-:W-:Y:S05]  /*23d00*/  BRA `(.L_x_595) ;  /* 0xfffffff400a87947 */ /* 0x000fea000383ffff */
.L_x_575:
[----:B0-----:R0:W1:Y:S02]  /*23d10*/  SYNCS.PHASECHK.TRANS64.TRYWAIT P0, [R3+URZ], R2 ;  /* 0x00000002030075a7 */ /* 0x001064000800017f */
[----:B-1----:R-:W-:Y:S05]  /*23d20*/  @!P0 NANOSLEEP.SYNCS 0x989680 ;  /* 0x009896800000895d */ /* 0x002fea0003900000 */
[----:B------:R-:W1:Y:S02]  /*23d30*/  @!P0 SYNCS.PHASECHK.TRANS64 P0, [R3+URZ], R2 ;  /* 0x00000002030085a7 */ /* 0x000e64000800007f */
[----:B-1----:R-:W-:Y:S05]  /*23d40*/  @!P0 BRA `(.L_x_575) ;  /* 0xfffffffc00f08947 */ /* 0x002fea000383ffff */
[----:B------:R-:W-:Y:S05]  /*23d50*/  BRA `(.L_x_596) ;  /* 0xfffffff400b87947 */ /* 0x000fea000383ffff */
.L_x_576:
[----:B0-----:R0:W1:Y:S02]  /*23d60*/  SYNCS.PHASECHK.TRANS64.TRYWAIT P0, [R3+URZ], R2 ;  /* 0x00000002030075a7 */ /* 0x001064000800017f */
[----:B-1----:R-:W-:Y:S05]  /*23d70*/  @!P0 NANOSLEEP.SYNCS 0x989680 ;  /* 0x009896800000895d */ /* 0x002fea0003900000 */
[----:B------:R-:W1:Y:S02]  /*23d80*/  @!P0 SYNCS.PHASECHK.TRANS64 P0, [R3+URZ], R2 ;  /* 0x00000002030085a7 */ /* 0x000e64000800007f */
[----:B-1----:R-:W-:Y:S05]  /*23d90*/  @!P0 BRA `(.L_x_576) ;  /* 0xfffffffc00f08947 */ /* 0x002fea000383ffff */
[----:B------:R-:W-:Y:S05]  /*23da0*/  BRA `(.L_x_597) ;  /* 0xfffffff400c87947 */ /* 0x000fea000383ffff */
.L_x_577:
[----:B0-----:R0:W1:Y:S02]  /*23db0*/  SYNCS.PHASECHK.TRANS64.TRYWAIT P0, [R3+URZ], R2 ;  /* 0x00000002030075a7 */ /* 0x001064000800017f */
[----:B-1----:R-:W-:Y:S05]  /*23dc0*/  @!P0 NANOSLEEP.SYNCS 0x989680 ;  /* 0x009896800000895d */ /* 0x002fea0003900000 */
[----:B------:R-:W1:Y:S02]  /*23dd0*/  @!P0 SYNCS.PHASECHK.TRANS64 P0, [R3+URZ], R2 ;  /* 0x00000002030085a7 */ /* 0x000e64000800007f */
[----:B-1----:R-:W-:Y:S05]  /*23de0*/  @!P0 BRA `(.L_x_577) ;  /* 0xfffffffc00f08947 */ /* 0x002fea000383ffff */
[----:B------:R-:W-:Y:S05]  /*23df0*/  BRA `(.L_x_598) ;  /* 0xfffffff400d87947 */ /* 0x000fea000383ffff */
.L_x_578:
[----:B0-----:R0:W1:Y:S02]  /*23e00*/  SYNCS.PHASECHK.TRANS64.TRYWAIT P0, [R3+URZ], R2 ;  /* 0x00000002030075a7 */ /* 0x001064000800017f */
[----:B-1----:R-:W-:Y:S05]  /*23e10*/  @!P0 NANOSLEEP.SYNCS 0x989680 ;  /* 0x009896800000895d */ /* 0x002fea0003900000 */
[----:B------:R-:W1:Y:S02]  /*23e20*/  @!P0 SYNCS.PHASECHK.TRANS64 P0, [R3+URZ], R2 ;  /* 0x00000002030085a7 */ /* 0x000e64000800007f */
[----:B-1----:R-:W-:Y:S05]  /*23e30*/  @!P0 BRA `(.L_x_578) ;  /* 0xfffffffc00f08947 */ /* 0x002fea000383ffff */
[----:B------:R-:W-:Y:S05]  /*23e40*/  BRA `(.L_x_599) ;  /* 0xfffffff400e87947 */ /* 0x000fea000383ffff */
.L_x_579:
[----:B0-----:R0:W1:Y:S02]  /*23e50*/  SYNCS.PHASECHK.TRANS64.TRYWAIT P0, [R3+URZ], R2 ;  /* 0x00000002030075a7 */ /* 0x001064000800017f */
[----:B-1----:R-:W-:Y:S05]  /*23e60*/  @!P0 NANOSLEEP.SYNCS 0x989680 ;  /* 0x009896800000895d */ /* 0x002fea0003900000 */
[----:B------:R-:W1:Y:S02]  /*23e70*/  @!P0 SYNCS.PHASECHK.TRANS64 P0, [R3+URZ], R2 ;  /* 0x00000002030085a7 */ /* 0x000e64000800007f */
[----:B-1----:R-:W-:Y:S05]  /*23e80*/  @!P0 BRA `(.L_x_579) ;  /* 0xfffffffc00f08947 */ /* 0x002fea000383ffff */
[----:B------:R-:W-:Y:S05]  /*23e90*/  BRA `(.L_x_600) ;  /* 0xfffffff400f87947 */ /* 0x000fea000383ffff */
.L_x_580:
[----:B0-----:R0:W1:Y:S02]  /*23ea0*/  SYNCS.PHASECHK.TRANS64.TRYWAIT P0, [R3+URZ], R2 ;  /* 0x00000002030075a7 */ /* 0x001064000800017f */
[----:B-1----:R-:W-:Y:S05]  /*23eb0*/  @!P0 NANOSLEEP.SYNCS 0x989680 ;  /* 0x009896800000895d */ /* 0x002fea0003900000 */
[----:B------:R-:W1:Y:S02]  /*23ec0*/  @!P0 SYNCS.PHASECHK.TRANS64 P0, [R3+URZ], R2 ;  /* 0x00000002030085a7 */ /* 0x000e64000800007f */
[----:B-1----:R-:W-:Y:S05]  /*23ed0*/  @!P0 BRA `(.L_x_580) ;  /* 0xfffffffc00f08947 */ /* 0x002fea000383ffff */
[----:B------:R-:W-:Y:S05]  /*23ee0*/  BRA `(.L_x_601) ;  /* 0xfffffff800087947 */ /* 0x000fea000383ffff */
.L_x_581:
[----:B0-----:R0:W1:Y:S02]  /*23ef0*/  SYNCS.PHASECHK.TRANS64.TRYWAIT P0, [R3+URZ], R2 ;  /* 0x00000002030075a7 */ /* 0x001064000800017f */
[----:B-1----:R-:W-:Y:S05]  /*23f00*/  @!P0 NANOSLEEP.SYNCS 0x989680 ;  /* 0x009896800000895d */ /* 0x002fea0003900000 */
[----:B------:R-:W1:Y:S02]  /*23f10*/  @!P0 SYNCS.PHASECHK.TRANS64 P0, [R3+URZ], R2 ;  /* 0x00000002030085a7 */ /* 0x000e64000800007f */
[----:B-1----:R-:W-:Y:S05]  /*23f20*/  @!P0 BRA `(.L_x_581) ;  /* 0xfffffffc00f08947 */ /* 0x002fea000383ffff */
[----:B------:R-:W-:Y:S05]  /*23f30*/  BRA `(.L_x_602) ;  /* 0xfffffff800187947 */ /* 0x000fea000383ffff */
.L_x_582:
[----:B0-----:R0:W1:Y:S02]  /*23f40*/  SYNCS.PHASECHK.TRANS64.TRYWAIT P0, [R3+URZ], R2 ;  /* 0x00000002030075a7 */ /* 0x001064000800017f */
[----:B-1----:R-:W-:Y:S05]  /*23f50*/  @!P0 NANOSLEEP.SYNCS 0x989680 ;  /* 0x009896800000895d */ /* 0x002fea0003900000 */
[----:B------:R-:W1:Y:S02]  /*23f60*/  @!P0 SYNCS.PHASECHK.TRANS64 P0, [R3+URZ], R2 ;  /* 0x00000002030085a7 */ /* 0x000e64000800007f */
[----:B-1----:R-:W-:Y:S05]  /*23f70*/  @!P0 BRA `(.L_x_582) ;  /* 0xfffffffc00f08947 */ /* 0x002fea000383ffff */
[----:B------:R-:W-:Y:S05]  /*23f80*/  BRA `(.L_x_603) ;  /* 0xfffffff800287947 */ /* 0x000fea000383ffff */
.L_x_583:
[----:B0-----:R0:W1:Y:S02]  /*23f90*/  SYNCS.PHASECHK.TRANS64.TRYWAIT P0, [R3+URZ], R2 ;  /* 0x00000002030075a7 */ /* 0x001064000800017f */
[----:B-1----:R-:W-:Y:S05]  /*23fa0*/  @!P0 NANOSLEEP.SYNCS 0x989680 ;  /* 0x009896800000895d */ /* 0x002fea0003900000 */
[----:B------:R-:W1:Y:S02]  /*23fb0*/  @!P0 SYNCS.PHASECHK.TRANS64 P0, [R3+URZ], R2 ;  /* 0x00000002030085a7 */ /* 0x000e64000800007f */
[----:B-1----:R-:W-:Y:S05]  /*23fc0*/  @!P0 BRA `(.L_x_583) ;  /* 0xfffffffc00f08947 */ /* 0x002fea000383ffff */
[----:B------:R-:W-:Y:S05]  /*23fd0*/  BRA `(.L_x_604) ;  /* 0xfffffff800387947 */ /* 0x000fea000383ffff */
.L_x_605:
[----:B------:R-:W-:-:S00]  /*23fe0*/  BRA `(.L_x_605) ;  /* 0xfffffffc00fc7947 */ /* 0x000fc0000383ffff */
[----:B------:R-:W-:-:S00]  /*23ff0*/  NOP ;  /* 0x0000000000007918 */ /* 0x000fc00000000000 */
        /* <DEDUP_REMOVED lines=8> */
.L_x_606:


//--------------------- .nv.shared._ZN7cutlass13device_kernelINS_4gemm6kernel13GemmUniversalIN4cute5tupleIJiiiiEEENS1_10collective13CollectiveMmaINS1_37MainloopSm90TmaGmmaWarpSpecializedFP8ILi14ENS5_IJNS4_1CILi1EEESB_SB_EEENS1_35KernelTmaWarpSpecializedCooperativeEEENS5_IJNSA_ILi256EEESF_NSA_ILi32EEEEEENS_12float_e5m2_tENS5_IJlSB_lEEESI_SJ_NS4_8TiledMMAINS4_8MMA_AtomIJNS4_4SM904GMMA31MMA_64x256x32_F32E5M2E5M2_SS_TNILNSN_7ScaleInE1ELSP_1EEEEEENS4_6LayoutINS5_IJNSA_ILi2EEESB_SB_EEENS5_IJSB_NSA_ILi0EEESV_EEEEENS5_IJNS4_10UnderscoreESY_SY_EEEEENS4_13SM90_TMA_LOADENS4_14ComposedLayoutINS4_7SwizzleILi1ELi4ELi3EEENS4_18smem_ptr_flag_bitsILi8EEENSS_INS5_IJNSA_ILi8EEESG_EEENS5_IJSG_SB_EEEEEEEvNS4_8identityES11_S1B_vS1C_EENS_8epilogue10collective6detail29Sm90TmaWarpSpecializedAdapterINS1F_15DefaultEpilogueISI_SJ_SJ_NS1E_6thread17LinearCombinationISI_Li1EffLNS1J_9ScaleType4KindE0ELNS_15FloatRoundStyleE2ESI_EENS1_15EpilogueDefaultEEEEEvvEEEEvNT_6ParamsE --------------------------
	.section	.nv.shared._ZN7cutlass13device_kernelINS_4gemm6kernel13GemmUniversalIN4cute5tupleIJiiiiEEENS1_10collective13CollectiveMmaINS1_37MainloopSm90TmaGmmaWarpSpecializedFP8ILi14ENS5_IJNS4_1CILi1EEESB_SB_EEENS1_35KernelTmaWarpSpecializedCooperativeEEENS5_IJNSA_ILi256EEESF_NSA_ILi32EEEEEENS_12float_e5m2_tENS5_IJlSB_lEEESI_SJ_NS4_8TiledMMAINS4_8MMA_AtomIJNS4_4SM904GMMA31MMA_64x256x32_F32E5M2E5M2_SS_TNILNSN_7ScaleInE1ELSP_1EEEEEENS4_6LayoutINS5_IJNSA_ILi2EEESB_SB_EEENS5_IJSB_NSA_ILi0EEESV_EEEEENS5_IJNS4_10UnderscoreESY_SY_EEEEENS4_13SM90_TMA_LOADENS4_14ComposedLayoutINS4_7SwizzleILi1ELi4ELi3EEENS4_18smem_ptr_flag_bitsILi8EEENSS_INS5_IJNSA_ILi8EEESG_EEENS5_IJSG_SB_EEEEEEEvNS4_8identityES11_S1B_vS1C_EENS_8epilogue10collective6detail29Sm90TmaWarpSpecializedAdapterINS1F_15DefaultEpilogueISI_SJ_SJ_NS1E_6thread17LinearCombinationISI_Li1EffLNS1J_9ScaleType4KindE0ELNS_15FloatRoundStyleE2ESI_EENS1_15EpilogueDefaultEEEEEvvEEEEvNT_6ParamsE,"aw",@nobits
	.sectionflags	@""
	.align	16
	.zero		1024


//--------------------- .nv.shared.reserved.0     --------------------------
	.section	.nv.shared.reserved.0,"aw",@nobits
	.weak		__nv_reservedSMEM_offset_0_alias
	.size		__nv_reservedSMEM_offset_0_alias, 0, 0
	.other		__nv_reservedSMEM_offset_0_alias,@"STO_CUDA_RESERVED_SHARED STV_DEFAULT"
__nv_reservedSMEM_offset_0_alias:
	.zero		0


//--------------------- .nv.global                --------------------------
	.section	.nv.global,"aw",@nobits
.nv.global:
	.type		_ZN39_INTERNAL_b76ba5ce_4_k_cu_33353f94_40854cute1_E,@object
	.size		_ZN39_INTERNAL_b76ba5ce_4_k_cu_33353f94_40854cute1_E,(_ZN39_INTERNAL_b76ba5ce_4_k_cu_33353f94_40854cuda3std3__45__cpo6cbeginE - _ZN39_INTERNAL_b76ba5ce_4_k_cu_33353f94_40854cute1_E)
_ZN39_INTERNAL_b76ba5ce_4_k_cu_33353f94_40854cute1_E:
	.zero		1
	.type		_ZN39_INTERNAL_b76ba5ce_4_k_cu_33353f94_40854cuda3std3__45__cpo6cbeginE,@object
	.size		_ZN39_INTERNAL_b76ba5ce_4_k_cu_33353f94_40854cuda3std3__45__cpo6cbeginE,(_ZN39_INTERNAL_b76ba5ce_4_k_cu_33353f94_40854cuda3std3__48in_placeE - _ZN39_INTERNAL_b76ba5ce_4_k_cu_33353f94_40854cuda3std3__45__cpo6cbeginE)
_ZN39_INTERNAL_b76ba5ce_4_k_cu_33353f94_40854cuda3std3__45__cpo6cbeginE:
	.zero		1
	.type		_ZN39_INTERNAL_b76ba5ce_4_k_cu_33353f94_40854cuda3std3__48in_placeE,@object
	.size		_ZN39_INTERNAL_b76ba5ce_4_k_cu_33353f94_40854cuda3std3__48in_placeE,(_ZN39_INTERNAL_b76ba5ce_4_k_cu_33353f94_40854cuda3std6ranges3__45__cpo9iter_moveE - _ZN39_INTERNAL_b76ba5ce_4_k_cu_33353f94_40854cuda3std3__48in_placeE)
_ZN39_INTERNAL_b76ba5ce_4_k_cu_33353f94_40854cuda3std3__48in_placeE:
	.zero		1
	.type		_ZN39_INTERNAL_b76ba5ce_4_k_cu_33353f94_40854cuda3std6ranges3__45__cpo9iter_moveE,@object
	.size		_ZN39_INTERNAL_b76ba5ce_4_k_cu_33353f94_40854cuda3std6ranges3__45__cpo9iter_moveE,(_ZN39_INTERNAL_b76ba5ce_4_k_cu_33353f94_40854cuda3std3__45__cpo5beginE - _ZN39_INTERNAL_b76ba5ce_4_k_cu_33353f94_40854cuda3std6ranges3__45__cpo9iter_moveE)
_ZN39_INTERNAL_b76ba5ce_4_k_cu_33353f94_40854cuda3std6ranges3__45__cpo9iter_moveE:
	.zero		1
	.type		_ZN39_INTERNAL_b76ba5ce_4_k_cu_33353f94_40854cuda3std3__45__cpo5beginE,@object
	.size		_ZN39_INTERNAL_b76ba5ce_4_k_cu_33353f94_40854cuda3std3__45__cpo5beginE,(_ZN39_INTERNAL_b76ba5ce_4_k_cu_33353f94_40854cuda3std3__441_GLOBAL__N__b76ba5ce_4_k_cu_33353f94_40856ignoreE - _ZN39_INTERNAL_b76ba5ce_4_k_cu_33353f94_40854cuda3std3__45__cpo5beginE)
_ZN39_INTERNAL_b76ba5ce_4_k_cu_33353f94_40854cuda3std3__45__cpo5beginE:
	.zero		1
	.type		_ZN39_INTERNAL_b76ba5ce_4_k_cu_33353f94_40854cuda3std3__441_GLOBAL__N__b76ba5ce_4_k_cu_33353f94_40856ignoreE,@object
	.size		_ZN39_INTERNAL_b76ba5ce_4_k_cu_33353f94_40854cuda3std3__441_GLOBAL__N__b76ba5ce_4_k_cu_33353f94_40856ignoreE,(_ZN39_INTERNAL_b76ba5ce_4_k_cu_33353f94_40854cute7productE - _ZN39_INTERNAL_b76ba5ce_4_k_cu_33353f94_40854cuda3std3__441_GLOBAL__N__b76ba5ce_4_k_cu_33353f94_40856ignoreE)
_ZN39_INTERNAL_b76ba5ce_4_k_cu_33353f94_40854cuda3std3__441_GLOBAL__N__b76ba5ce_4_k_cu_33353f94_40856ignoreE:
	.zero		1
	.type		_ZN39_INTERNAL_b76ba5ce_4_k_cu_33353f94_40854cute7productE,@object
	.size		_ZN39_INTERNAL_b76ba5ce_4_k_cu_33353f94_40854cute7productE,(_ZN39_INTERNAL_b76ba5ce_4_k_cu_33353f94_40854cuda3std3__45__cpo3endE - _ZN39_INTERNAL_b76ba5ce_4_k_cu_33353f94_40854cute7productE)
_ZN39_INTERNAL_b76ba5ce_4_k_cu_33353f94_40854cute7productE:
	.zero		1
	.type		_ZN39_INTERNAL_b76ba5ce_4_k_cu_33353f94_40854cuda3std3__45__cpo3endE,@object
	.size		_ZN39_INTERNAL_b76ba5ce_4_k_cu_33353f94_40854cuda3std3__45__cpo3endE,(_ZN39_INTERNAL_b76ba5ce_4_k_cu_33353f94_40854cuda3std3__419piecewise_constructE - _ZN39_INTERNAL_b76ba5ce_4_k_cu_33353f94_40854cuda3std3__45__cpo3endE)
_ZN39_INTERNAL_b76ba5ce_4_k_cu_33353f94_40854cuda3std3__45__cpo3endE:
	.zero		1
	.type		_ZN39_INTERNAL_b76ba5ce_4_k_cu_33353f94_40854cuda3std3__419piecewise_constructE,@object
	.size		_ZN39_INTERNAL_b76ba5ce_4_k_cu_33353f94_40854cuda3std3__419piecewise_constructE,(_ZN39_INTERNAL_b76ba5ce_4_k_cu_33353f94_40854cuda3std3__45__cpo4cendE - _ZN39_INTERNAL_b76ba5ce_4_k_cu_33353f94_40854cuda3std3__419piecewise_constructE)
_ZN39_INTERNAL_b76ba5ce_4_k_cu_33353f94_40854cuda3std3__419piecewise_constructE:
	.zero		1
	.type		_ZN39_INTERNAL_b76ba5ce_4_k_cu_33353f94_40854cuda3std3__45__cpo4cendE,@object
	.size		_ZN39_INTERNAL_b76ba5ce_4_k_cu_33353f94_40854cuda3std3__45__cpo4cendE,(_ZN39_INTERNAL_b76ba5ce_4_k_cu_33353f94_40854cuda3std6ranges3__45__cpo4swapE - _ZN39_INTERNAL_b76ba5ce_4_k_cu_33353f94_40854cuda3std3__45__cpo4cendE)
_ZN39_INTERNAL_b76ba5ce_4_k_cu_33353f94_40854cuda3std3__45__cpo4cendE:
	.zero		1
	.type		_ZN39_INTERNAL_b76ba5ce_4_k_cu_33353f94_40854cuda3std6ranges3__45__cpo4swapE,@object
	.size		_ZN39_INTERNAL_b76ba5ce_4_k_cu_33353f94_40854cuda3std6ranges3__45__cpo4swapE,(.L_7 - _ZN39_INTERNAL_b76ba5ce_4_k_cu_33353f94_40854cuda3std6ranges3__45__cpo4swapE)
_ZN39_INTERNAL_b76ba5ce_4_k_cu_33353f94_40854cuda3std6ranges3__45__cpo4swapE:
	.zero		1
.L_7:


//--------------------- .nv.constant0._ZN7cutlass13device_kernelINS_4gemm6kernel13GemmUniversalIN4cute5tupleIJiiiiEEENS1_10collective13CollectiveMmaINS1_37MainloopSm90TmaGmmaWarpSpecializedFP8ILi14ENS5_IJNS4_1CILi1EEESB_SB_EEENS1_35KernelTmaWarpSpecializedCooperativeEEENS5_IJNSA_ILi256EEESF_NSA_ILi32EEEEEENS_12float_e5m2_tENS5_IJlSB_lEEESI_SJ_NS4_8TiledMMAINS4_8MMA_AtomIJNS4_4SM904GMMA31MMA_64x256x32_F32E5M2E5M2_SS_TNILNSN_7ScaleInE1ELSP_1EEEEEENS4_6LayoutINS5_IJNSA_ILi2EEESB_SB_EEENS5_IJSB_NSA_ILi0EEESV_EEEEENS5_IJNS4_10UnderscoreESY_SY_EEEEENS4_13SM90_TMA_LOADENS4_14ComposedLayoutINS4_7SwizzleILi1ELi4ELi3EEENS4_18smem_ptr_flag_bitsILi8EEENSS_INS5_IJNSA_ILi8EEESG_EEENS5_IJSG_SB_EEEEEEEvNS4_8identityES11_S1B_vS1C_EENS_8epilogue10collective6detail29Sm90TmaWarpSpecializedAdapterINS1F_15DefaultEpilogueISI_SJ_SJ_NS1E_6thread17LinearCombinationISI_Li1EffLNS1J_9ScaleType4KindE0ELNS_15FloatRoundStyleE2ESI_EENS1_15EpilogueDefaultEEEEEvvEEEEvNT_6ParamsE --------------------------
	.section	.nv.constant0._ZN7cutlass13device_kernelINS_4gemm6kernel13GemmUniversalIN4cute5tupleIJiiiiEEENS1_10collective13CollectiveMmaINS1_37MainloopSm90TmaGmmaWarpSpecializedFP8ILi14ENS5_IJNS4_1CILi1EEESB_SB_EEENS1_35KernelTmaWarpSpecializedCooperativeEEENS5_IJNSA_ILi256EEESF_NSA_ILi32EEEEEENS_12float_e5m2_tENS5_IJlSB_lEEESI_SJ_NS4_8TiledMMAINS4_8MMA_AtomIJNS4_4SM904GMMA31MMA_64x256x32_F32E5M2E5M2_SS_TNILNSN_7ScaleInE1ELSP_1EEEEEENS4_6LayoutINS5_IJNSA_ILi2EEESB_SB_EEENS5_IJSB_NSA_ILi0EEESV_EEEEENS5_IJNS4_10UnderscoreESY_SY_EEEEENS4_13SM90_TMA_LOADENS4_14ComposedLayoutINS4_7SwizzleILi1ELi4ELi3EEENS4_18smem_ptr_flag_bitsILi8EEENSS_INS5_IJNSA_ILi8EEESG_EEENS5_IJSG_SB_EEEEEEEvNS4_8identityES11_S1B_vS1C_EENS_8epilogue10collective6detail29Sm90TmaWarpSpecializedAdapterINS1F_15DefaultEpilogueISI_SJ_SJ_NS1E_6thread17LinearCombinationISI_Li1EffLNS1J_9ScaleType4KindE0ELNS_15FloatRoundStyleE2ESI_EENS1_15EpilogueDefaultEEEEEvvEEEEvNT_6ParamsE,"a",@progbits
	.sectionflags	@""
	.align	4
.nv.constant0._ZN7cutlass13device_kernelINS_4gemm6kernel13GemmUniversalIN4cute5tupleIJiiiiEEENS1_10collective13CollectiveMmaINS1_37MainloopSm90TmaGmmaWarpSpecializedFP8ILi14ENS5_IJNS4_1CILi1EEESB_SB_EEENS1_35KernelTmaWarpSpecializedCooperativeEEENS5_IJNSA_ILi256EEESF_NSA_ILi32EEEEEENS_12float_e5m2_tENS5_IJlSB_lEEESI_SJ_NS4_8TiledMMAINS4_8MMA_AtomIJNS4_4SM904GMMA31MMA_64x256x32_F32E5M2E5M2_SS_TNILNSN_7ScaleInE1ELSP_1EEEEEENS4_6LayoutINS5_IJNSA_ILi2EEESB_SB_EEENS5_IJSB_NSA_ILi0EEESV_EEEEENS5_IJNS4_10UnderscoreESY_SY_EEEEENS4_13SM90_TMA_LOADENS4_14ComposedLayoutINS4_7SwizzleILi1ELi4ELi3EEENS4_18smem_ptr_flag_bitsILi8EEENSS_INS5_IJNSA_ILi8EEESG_EEENS5_IJSG_SB_EEEEEEEvNS4_8identityES11_S1B_vS1C_EENS_8epilogue10collective6detail29Sm90TmaWarpSpecializedAdapterINS1F_15DefaultEpilogueISI_SJ_SJ_NS1E_6thread17LinearCombinationISI_Li1EffLNS1J_9ScaleType4KindE0ELNS_15FloatRoundStyleE2ESI_EENS1_15EpilogueDefaultEEEEEvvEEEEvNT_6ParamsE:
	.zero		1664


//--------------------- SYMBOLS --------------------------

	.type		.nv.reservedSmem.offset0,@object
	.size		.nv.reservedSmem.offset0,0x4
